	.target	sm_90a

	.elftype	@"ET_EXEC"


//--------------------- .note.nv.tkinfo           --------------------------
	.section	.note.nv.tkinfo,"",@"SHT_NOTE"
	.sectionflags	@"SHF_NOTE_NV_TKINFO"
	.tkinfo
        /*0018*/ 	.word	0x00000002
        /*0030*/ 	.string	""
        /*0030*/ 	.string	"ptxas"
        /*0030*/ 	.string	"Cuda compilation tools, release 13.0, V13.0.88"
        /*0030*/ 	.string	"Build cuda_13.0.r13.0/compiler.36424714_0"
        /*0030*/ 	.string	"-arch sm_90a -m 64 "



//--------------------- .note.nv.cuinfo           --------------------------
	.section	.note.nv.cuinfo,"",@"SHT_NOTE"
	.sectionflags	@"SHF_NOTE_NV_CUINFO"
        /*0018*/ 	.short	0x0002
        /*001a*/ 	.short	0x005a
        /*001c*/ 	.short	0x0082
	.zero		2


//--------------------- .nv.info                  --------------------------
	.section	.nv.info,"",@"SHT_CUDA_INFO"
	.align	4


	//----- nvinfo : EIATTR_REGCOUNT
	.align		4
        /*0000*/ 	.byte	0x04, 0x2f
        /*0002*/ 	.short	(.L_12 - .L_11)
	.align		4
.L_11:
        /*0004*/ 	.word	index@(_ZN7cutlass13device_kernelINS_4conv6kernel13ConvUniversalINS1_16ConvProblemShapeILNS1_8OperatorE2ELi2EEENS1_10collective14CollectiveConvINS1_46MainloopSm90TmaGmmaWarpSpecializedImplicitGemmILS5_2ELi4ELi2EN4cute5tupleIJNSA_1CILi2EEENSC_ILi1EEESE_EEENS1_36KernelImplicitTmaWarpSpecializedSm90ELi1EEENSB_IJNSC_ILi256EEENSB_IJNSC_ILi128EEEEEENSB_IJNSC_ILi64EEEEEEEEENS_10bfloat16_tESO_NSA_8TiledMMAINSA_8MMA_AtomIJNSA_4SM904GMMA28MMA_64x128x16_F32BF16BF16_SSILNSS_5MajorE1ELSU_1ELNSS_7ScaleInE1ELSV_1EEEEEENSA_6LayoutINSB_IJSE_SE_SE_EEENSB_IJNSC_ILi0EEES10_S10_EEEEENSB_IJNSA_10UnderscoreES13_S13_EEEEENS7_6detail26Sm90ImplicitGemmTileTraitsINSA_13SM90_TMA_LOADENSA_14ComposedLayoutINSA_7SwizzleILi3ELi4ELi3EEENSA_18smem_ptr_flag_bitsILi16EEENSY_INSB_IJNSB_IJSL_NSC_ILi4EEEEEENSB_IJNSC_ILi8EEES1G_EEENSB_IJSE_S1E_EEEEEENSB_IJNSB_IJSE_NSC_ILi4096EEEEEENSB_IJSL_NSC_ILi512EEEEEENSB_IJS10_NSC_ILi16384EEEEEEEEEEEEEvEENS17_INSA_30SM90_TMA_LOAD_IM2COL_MULTICASTENS19_IS1B_S1D_NSY_INSB_IJNSB_IJSL_SD_EEES1H_S1I_EEENSB_IJS1L_S1N_NSB_IJS10_NSC_ILi8192EEEEEEEEEEEEEvEEEENS_8epilogue10collective6detail29Sm90TmaWarpSpecializedAdapterINS25_15DefaultEpilogueISO_NSB_IJlNSB_IJSE_llEEES10_EEES2A_NS24_6thread17LinearCombinationISO_Li1EffLNS2B_9ScaleType4KindE0ELNS_15FloatRoundStyleE2ESO_EENS_4gemm15EpilogueDefaultEEEEEvvEEEEvNT_6ParamsE)
        /*0008*/ 	.word	0x000000ff


	//----- nvinfo : EIATTR_FRAME_SIZE
	.align		4
.L_12:
        /*000c*/ 	.byte	0x04, 0x11
        /*000e*/ 	.short	(.L_14 - .L_13)
	.align		4
.L_13:
        /*0010*/ 	.word	index@(_ZN7cutlass13device_kernelINS_4conv6kernel13ConvUniversalINS1_16ConvProblemShapeILNS1_8OperatorE2ELi2EEENS1_10collective14CollectiveConvINS1_46MainloopSm90TmaGmmaWarpSpecializedImplicitGemmILS5_2ELi4ELi2EN4cute5tupleIJNSA_1CILi2EEENSC_ILi1EEESE_EEENS1_36KernelImplicitTmaWarpSpecializedSm90ELi1EEENSB_IJNSC_ILi256EEENSB_IJNSC_ILi128EEEEEENSB_IJNSC_ILi64EEEEEEEEENS_10bfloat16_tESO_NSA_8TiledMMAINSA_8MMA_AtomIJNSA_4SM904GMMA28MMA_64x128x16_F32BF16BF16_SSILNSS_5MajorE1ELSU_1ELNSS_7ScaleInE1ELSV_1EEEEEENSA_6LayoutINSB_IJSE_SE_SE_EEENSB_IJNSC_ILi0EEES10_S10_EEEEENSB_IJNSA_10UnderscoreES13_S13_EEEEENS7_6detail26Sm90ImplicitGemmTileTraitsINSA_13SM90_TMA_LOADENSA_14ComposedLayoutINSA_7SwizzleILi3ELi4ELi3EEENSA_18smem_ptr_flag_bitsILi16EEENSY_INSB_IJNSB_IJSL_NSC_ILi4EEEEEENSB_IJNSC_ILi8EEES1G_EEENSB_IJSE_S1E_EEEEEENSB_IJNSB_IJSE_NSC_ILi4096EEEEEENSB_IJSL_NSC_ILi512EEEEEENSB_IJS10_NSC_ILi16384EEEEEEEEEEEEEvEENS17_INSA_30SM90_TMA_LOAD_IM2COL_MULTICASTENS19_IS1B_S1D_NSY_INSB_IJNSB_IJSL_SD_EEES1H_S1I_EEENSB_IJS1L_S1N_NSB_IJS10_NSC_ILi8192EEEEEEEEEEEEEvEEEENS_8epilogue10collective6detail29Sm90TmaWarpSpecializedAdapterINS25_15DefaultEpilogueISO_NSB_IJlNSB_IJSE_llEEES10_EEES2A_NS24_6thread17LinearCombinationISO_Li1EffLNS2B_9ScaleType4KindE0ELNS_15FloatRoundStyleE2ESO_EENS_4gemm15EpilogueDefaultEEEEEvvEEEEvNT_6ParamsE)
        /*0014*/ 	.word	0x000003f0


	//----- nvinfo : EIATTR_MIN_STACK_SIZE
	.align		4
.L_14:
        /*0018*/ 	.byte	0x04, 0x12
        /*001a*/ 	.short	(.L_16 - .L_15)
	.align		4
.L_15:
        /*001c*/ 	.word	index@(_ZN7cutlass13device_kernelINS_4conv6kernel13ConvUniversalINS1_16ConvProblemShapeILNS1_8OperatorE2ELi2EEENS1_10collective14CollectiveConvINS1_46MainloopSm90TmaGmmaWarpSpecializedImplicitGemmILS5_2ELi4ELi2EN4cute5tupleIJNSA_1CILi2EEENSC_ILi1EEESE_EEENS1_36KernelImplicitTmaWarpSpecializedSm90ELi1EEENSB_IJNSC_ILi256EEENSB_IJNSC_ILi128EEEEEENSB_IJNSC_ILi64EEEEEEEEENS_10bfloat16_tESO_NSA_8TiledMMAINSA_8MMA_AtomIJNSA_4SM904GMMA28MMA_64x128x16_F32BF16BF16_SSILNSS_5MajorE1ELSU_1ELNSS_7ScaleInE1ELSV_1EEEEEENSA_6LayoutINSB_IJSE_SE_SE_EEENSB_IJNSC_ILi0EEES10_S10_EEEEENSB_IJNSA_10UnderscoreES13_S13_EEEEENS7_6detail26Sm90ImplicitGemmTileTraitsINSA_13SM90_TMA_LOADENSA_14ComposedLayoutINSA_7SwizzleILi3ELi4ELi3EEENSA_18smem_ptr_flag_bitsILi16EEENSY_INSB_IJNSB_IJSL_NSC_ILi4EEEEEENSB_IJNSC_ILi8EEES1G_EEENSB_IJSE_S1E_EEEEEENSB_IJNSB_IJSE_NSC_ILi4096EEEEEENSB_IJSL_NSC_ILi512EEEEEENSB_IJS10_NSC_ILi16384EEEEEEEEEEEEEvEENS17_INSA_30SM90_TMA_LOAD_IM2COL_MULTICASTENS19_IS1B_S1D_NSY_INSB_IJNSB_IJSL_SD_EEES1H_S1I_EEENSB_IJS1L_S1N_NSB_IJS10_NSC_ILi8192EEEEEEEEEEEEEvEEEENS_8epilogue10collective6detail29Sm90TmaWarpSpecializedAdapterINS25_15DefaultEpilogueISO_NSB_IJlNSB_IJSE_llEEES10_EEES2A_NS24_6thread17LinearCombinationISO_Li1EffLNS2B_9ScaleType4KindE0ELNS_15FloatRoundStyleE2ESO_EENS_4gemm15EpilogueDefaultEEEEEvvEEEEvNT_6ParamsE)
        /*0020*/ 	.word	0x000003f0
.L_16:


//--------------------- .nv.compat                --------------------------
	.section	.nv.compat,"",@"SHT_CUDA_COMPAT_INFO"
	.align	4
        /*0000*/ 	.byte	0x02, 0x09, 0x01, 0x00, 0x02, 0x02, 0x04, 0x00, 0x02, 0x05, 0x05, 0x00, 0x03, 0x07, 0x01, 0x01
        /*0010*/ 	.byte	0x02, 0x03, 0x01, 0x00, 0x02, 0x06, 0x01, 0x00, 0x04, 0x0b, 0x08, 0x00, 0x00, 0x00, 0x00, 0x00
        /*0020*/ 	.byte	0x00, 0x00, 0x00, 0x00


//--------------------- .nv.info._ZN7cutlass13device_kernelINS_4conv6kernel13ConvUniversalINS1_16ConvProblemShapeILNS1_8OperatorE2ELi2EEENS1_10collective14CollectiveConvINS1_46MainloopSm90TmaGmmaWarpSpecializedImplicitGemmILS5_2ELi4ELi2EN4cute5tupleIJNSA_1CILi2EEENSC_ILi1EEESE_EEENS1_36KernelImplicitTmaWarpSpecializedSm90ELi1EEENSB_IJNSC_ILi256EEENSB_IJNSC_ILi128EEEEEENSB_IJNSC_ILi64EEEEEEEEENS_10bfloat16_tESO_NSA_8TiledMMAINSA_8MMA_AtomIJNSA_4SM904GMMA28MMA_64x128x16_F32BF16BF16_SSILNSS_5MajorE1ELSU_1ELNSS_7ScaleInE1ELSV_1EEEEEENSA_6LayoutINSB_IJSE_SE_SE_EEENSB_IJNSC_ILi0EEES10_S10_EEEEENSB_IJNSA_10UnderscoreES13_S13_EEEEENS7_6detail26Sm90ImplicitGemmTileTraitsINSA_13SM90_TMA_LOADENSA_14ComposedLayoutINSA_7SwizzleILi3ELi4ELi3EEENSA_18smem_ptr_flag_bitsILi16EEENSY_INSB_IJNSB_IJSL_NSC_ILi4EEEEEENSB_IJNSC_ILi8EEES1G_EEENSB_IJSE_S1E_EEEEEENSB_IJNSB_IJSE_NSC_ILi4096EEEEEENSB_IJSL_NSC_ILi512EEEEEENSB_IJS10_NSC_ILi16384EEEEEEEEEEEEEvEENS17_INSA_30SM90_TMA_LOAD_IM2COL_MULTICASTENS19_IS1B_S1D_NSY_INSB_IJNSB_IJSL_SD_EEES1H_S1I_EEENSB_IJS1L_S1N_NSB_IJS10_NSC_ILi8192EEEEEEEEEEEEEvEEEENS_8epilogue10collective6detail29Sm90TmaWarpSpecializedAdapterINS25_15DefaultEpilogueISO_NSB_IJlNSB_IJSE_llEEES10_EEES2A_NS24_6thread17LinearCombinationISO_Li1EffLNS2B_9ScaleType4KindE0ELNS_15FloatRoundStyleE2ESO_EENS_4gemm15EpilogueDefaultEEEEEvvEEEEvNT_6ParamsE --------------------------
	.section	.nv.info._ZN7cutlass13device_kernelINS_4conv6kernel13ConvUniversalINS1_16ConvProblemShapeILNS1_8OperatorE2ELi2EEENS1_10collective14CollectiveConvINS1_46MainloopSm90TmaGmmaWarpSpecializedImplicitGemmILS5_2ELi4ELi2EN4cute5tupleIJNSA_1CILi2EEENSC_ILi1EEESE_EEENS1_36KernelImplicitTmaWarpSpecializedSm90ELi1EEENSB_IJNSC_ILi256EEENSB_IJNSC_ILi128EEEEEENSB_IJNSC_ILi64EEEEEEEEENS_10bfloat16_tESO_NSA_8TiledMMAINSA_8MMA_AtomIJNSA_4SM904GMMA28MMA_64x128x16_F32BF16BF16_SSILNSS_5MajorE1ELSU_1ELNSS_7ScaleInE1ELSV_1EEEEEENSA_6LayoutINSB_IJSE_SE_SE_EEENSB_IJNSC_ILi0EEES10_S10_EEEEENSB_IJNSA_10UnderscoreES13_S13_EEEEENS7_6detail26Sm90ImplicitGemmTileTraitsINSA_13SM90_TMA_LOADENSA_14ComposedLayoutINSA_7SwizzleILi3ELi4ELi3EEENSA_18smem_ptr_flag_bitsILi16EEENSY_INSB_IJNSB_IJSL_NSC_ILi4EEEEEENSB_IJNSC_ILi8EEES1G_EEENSB_IJSE_S1E_EEEEEENSB_IJNSB_IJSE_NSC_ILi4096EEEEEENSB_IJSL_NSC_ILi512EEEEEENSB_IJS10_NSC_ILi16384EEEEEEEEEEEEEvEENS17_INSA_30SM90_TMA_LOAD_IM2COL_MULTICASTENS19_IS1B_S1D_NSY_INSB_IJNSB_IJSL_SD_EEES1H_S1I_EEENSB_IJS1L_S1N_NSB_IJS10_NSC_ILi8192EEEEEEEEEEEEEvEEEENS_8epilogue10collective6detail29Sm90TmaWarpSpecializedAdapterINS25_15DefaultEpilogueISO_NSB_IJlNSB_IJSE_llEEES10_EEES2A_NS24_6thread17LinearCombinationISO_Li1EffLNS2B_9ScaleType4KindE0ELNS_15FloatRoundStyleE2ESO_EENS_4gemm15EpilogueDefaultEEEEEvvEEEEvNT_6ParamsE,"",@"SHT_CUDA_INFO"
	.sectionflags	@""
	.align	4


	//----- nvinfo : EIATTR_CUDA_API_VERSION
	.align		4
        /*0000*/ 	.byte	0x04, 0x37
        /*0002*/ 	.short	(.L_18 - .L_17)
.L_17:
        /*0004*/ 	.word	0x00000082


	//----- nvinfo : EIATTR_KPARAM_INFO
	.align		4
.L_18:
        /*0008*/ 	.byte	0x04, 0x17
        /*000a*/ 	.short	(.L_20 - .L_19)
.L_19:
        /*000c*/ 	.word	0x00000000
        /*0010*/ 	.short	0x0000
        /*0012*/ 	.short	0x0070
        /*0014*/ 	.byte	0x00, 0xf0, 0x01, 0x0e


	//----- nvinfo : EIATTR_SPARSE_MMA_MASK
	.align		4
.L_20:
        /*0018*/ 	.byte	0x03, 0x50
        /*001a*/ 	.short	0x0000


	//----- nvinfo : EIATTR_MAXREG_COUNT
	.align		4
        /*001c*/ 	.byte	0x03, 0x1b
        /*001e*/ 	.short	0x00ff


	//----- nvinfo : EIATTR_NUM_BARRIERS
	.align		4
        /*0020*/ 	.byte	0x02, 0x4c
        /*0022*/ 	.byte	0x01
	.zero		1


	//----- nvinfo : EIATTR_ANNOTATIONS
	.align		4
        /*0024*/ 	.byte	0x04, 0x55
        /*0026*/ 	.short	(.L_22 - .L_21)


	//   ....[0]....
.L_21:
        /*0028*/ 	.word	0x00000001
        /*002c*/ 	.byte	0xf0, 0x0e, 0x00, 0x00, 0x01, 0x00, 0x00, 0x00, 0x30, 0x0f, 0x00, 0x00, 0x01, 0x00, 0x00, 0x00
        /* <DEDUP_REMOVED lines=372> */
        /*177c*/ 	.byte	0xd0, 0x45, 0x01, 0x00, 0x01, 0x00, 0x00, 0x00, 0x10, 0x46, 0x01, 0x00


	//----- nvinfo : EIATTR_MERCURY_ISA_VERSION
	.align		4
.L_22:
        /*1788*/ 	.byte	0x03, 0x5f
        /*178a*/ 	.short	0x0101


	//----- nvinfo : EIATTR_COOP_GROUP_MASK_REGIDS
	.align		4
        /*178c*/ 	.byte	0x04, 0x29
        /*178e*/ 	.short	(.L_24 - .L_23)


	//   ....[0]....
.L_23:
        /*1790*/ 	.word	0xffffffff


	//   ....[1]....
        /*1794*/ 	.word	0xffffffff


	//   ....[2]....
        /*1798*/ 	.word	0xffffffff


	//   ....[3]....
        /*179c*/ 	.word	0xffffffff


	//----- nvinfo : EIATTR_COOP_GROUP_INSTR_OFFSETS
	.align		4
.L_24:
        /*17a0*/ 	.byte	0x04, 0x28
        /*17a2*/ 	.short	(.L_26 - .L_25)


	//   ....[0]....
.L_25:
        /*17a4*/ 	.word	0x00000060


	//   ....[1]....
        /*17a8*/ 	.word	0x00000090


	//   ....[2]....
        /*17ac*/ 	.word	0x00000190


	//   ....[3]....
        /*17b0*/ 	.word	0x000006e0


	//----- nvinfo : EIATTR_MBARRIER_INSTR_OFFSETS
	.align		4
.L_26:
        /*17b4*/ 	.byte	0x04, 0x39
        /*17b6*/ 	.short	(.L_28 - .L_27)


	//   ....[0]....
.L_27:
        /*17b8*/ 	.word	0x00000330
        /*17bc*/ 	.word	0x000000ff
        /*17c0*/ 	.word	0x00030000
        /*17c4*/ 	.short	0x0100
        /*17c6*/ 	.byte	0x07
	.zero		1


	//   ....[1]....
        /*17c8*/ 	.word	0x00000340
        /*17cc*/ 	.word	0x000000ff
        /*17d0*/ 	.word	0x00030020
        /*17d4*/ 	.short	0x0100
        /*17d6*/ 	.byte	0x07
	.zero		1


	//   ....[2]....
        /*17d8*/ 	.word	0x00000350
        /*17dc*/ 	.word	0x000000ff
        /*17e0*/ 	.word	0x00030008
        /*17e4*/ 	.short	0x0100
        /*17e6*/ 	.byte	0x07
	.zero		1


	//   ....[3]....
        /*17e8*/ 	.word	0x00000360
        /*17ec*/ 	.word	0x000000ff
        /*17f0*/ 	.word	0x00030028
        /*17f4*/ 	.short	0x0100
        /*17f6*/ 	.byte	0x07
	.zero		1


	//   ....[4]....
        /*17f8*/ 	.word	0x00000370
        /*17fc*/ 	.word	0x000000ff
        /*1800*/ 	.word	0x00030010
        /*1804*/ 	.short	0x0100
        /*1806*/ 	.byte	0x07
	.zero		1


	//   ....[5]....
        /*1808*/ 	.word	0x00000380
        /*180c*/ 	.word	0x000000ff
        /*1810*/ 	.word	0x00030030
        /*1814*/ 	.short	0x0100
        /*1816*/ 	.byte	0x07
	.zero		1


	//   ....[6]....
        /*1818*/ 	.word	0x00000390
        /*181c*/ 	.word	0x000000ff
        /*1820*/ 	.word	0x00030018
        /*1824*/ 	.short	0x0100
        /*1826*/ 	.byte	0x07
	.zero		1


	//   ....[7]....
        /*1828*/ 	.word	0x000003a0
        /*182c*/ 	.word	0x000000ff
        /*1830*/ 	.word	0x00030038
        /*1834*/ 	.short	0x0100
        /*1836*/ 	.byte	0x07
	.zero		1


	//   ....[8]....
        /*1838*/ 	.word	0x000019d0
        /*183c*/ 	.word	0x00000003
        /*1840*/ 	.word	0x00030000
        /*1844*/ 	.short	0x010a
        /*1846*/ 	.byte	0x3f
	.zero		1


	//   ....[9]....
        /*1848*/ 	.word	0x00003e00
        /*184c*/ 	.word	0x00000000
        /*1850*/ 	.word	0x00030000
        /*1854*/ 	.short	0x010a
        /*1856*/ 	.byte	0x3f
	.zero		1


	//   ....[10]....
        /*1858*/ 	.word	0x00006690
        /*185c*/ 	.word	0x00000000
        /*1860*/ 	.word	0x00000000
        /*1864*/ 	.short	0x0101
        /*1866*/ 	.byte	0x3f
	.zero		1


	//   ....[11]....
        /*1868*/ 	.word	0x000068c0
        /*186c*/ 	.word	0x00000005
        /*1870*/ 	.word	0x00000000
        /*1874*/ 	.short	0x0101
        /*1876*/ 	.byte	0x3f
	.zero		1


	//   ....[12]....
        /*1878*/ 	.word	0x000197b0
        /*187c*/ 	.word	0x0000000a
        /*1880*/ 	.word	0x00030020
        /*1884*/ 	.short	0x010a
        /*1886*/ 	.byte	0x3f
	.zero		1


	//   ....[13]....
        /*1888*/ 	.word	0x00019fa0
        /*188c*/ 	.word	0x00000003
        /*1890*/ 	.word	0x00000000
        /*1894*/ 	.short	0x010a
        /*1896*/ 	.byte	0x3f
	.zero		1


	//   ....[14]....
        /*1898*/ 	.word	0x0001a070
        /*189c*/ 	.word	0x00000003
        /*18a0*/ 	.word	0x00000000
        /*18a4*/ 	.short	0x010a
        /*18a6*/ 	.byte	0x3f
	.zero		1


	//   ....[15]....
        /*18a8*/ 	.word	0x0001a140
        /*18ac*/ 	.word	0x00000003
        /*18b0*/ 	.word	0x00000000
        /*18b4*/ 	.short	0x010a
        /*18b6*/ 	.byte	0x3f
	.zero		1


	//   ....[16]....
        /*18b8*/ 	.word	0x0001a210
        /*18bc*/ 	.word	0x00000003
        /*18c0*/ 	.word	0x00000000
        /*18c4*/ 	.short	0x010a
        /*18c6*/ 	.byte	0x3f
	.zero		1


	//----- nvinfo : EIATTR_NUM_MBARRIERS
	.align		4
.L_28:
        /*18c8*/ 	.byte	0x03, 0x38
        /*18ca*/ 	.short	0x0008


	//----- nvinfo : EIATTR_EXIT_INSTR_OFFSETS
	.align		4
        /*18cc*/ 	.byte	0x04, 0x1c
        /*18ce*/ 	.short	(.L_30 - .L_29)


	//   ....[0]....
.L_29:
        /*18d0*/ 	.word	0x00000ee0


	//   ....[1]....
        /*18d4*/ 	.word	0x00006c10


	//   ....[2]....
        /*18d8*/ 	.word	0x00006ca0


	//   ....[3]....
        /*18dc*/ 	.word	0x00013be0


	//   ....[4]....
        /*18e0*/ 	.word	0x00013c20


	//   ....[5]....
        /*18e4*/ 	.word	0x00019510


	//   ....[6]....
        /*18e8*/ 	.word	0x00019540


	//   ....[7]....
        /*18ec*/ 	.word	0x00019560


	//   ....[8]....
        /*18f0*/ 	.word	0x00019e70


	//   ....[9]....
        /*18f4*/ 	.word	0x0001a240


	//----- nvinfo : EIATTR_MAX_THREADS
	.align		4
.L_30:
        /*18f8*/ 	.byte	0x04, 0x05
        /*18fa*/ 	.short	(.L_32 - .L_31)
.L_31:
        /*18fc*/ 	.word	0x00000100
        /*1900*/ 	.word	0x00000001
        /*1904*/ 	.word	0x00000001


	//----- nvinfo : EIATTR_CRS_STACK_SIZE
	.align		4
.L_32:
        /*1908*/ 	.byte	0x04, 0x1e
        /*190a*/ 	.short	(.L_34 - .L_33)
.L_33:
        /*190c*/ 	.word	0x00000000


	//----- nvinfo : EIATTR_CBANK_PARAM_SIZE
	.align		4
.L_34:
        /*1910*/ 	.byte	0x03, 0x19
        /*1912*/ 	.short	0x03f0


	//----- nvinfo : EIATTR_PARAM_CBANK
	.align		4
        /*1914*/ 	.byte	0x04, 0x0a
        /*1916*/ 	.short	(.L_36 - .L_35)
	.align		4
.L_35:
        /*1918*/ 	.word	index@(.nv.constant0._ZN7cutlass13device_kernelINS_4conv6kernel13ConvUniversalINS1_16ConvProblemShapeILNS1_8OperatorE2ELi2EEENS1_10collective14CollectiveConvINS1_46MainloopSm90TmaGmmaWarpSpecializedImplicitGemmILS5_2ELi4ELi2EN4cute5tupleIJNSA_1CILi2EEENSC_ILi1EEESE_EEENS1_36KernelImplicitTmaWarpSpecializedSm90ELi1EEENSB_IJNSC_ILi256EEENSB_IJNSC_ILi128EEEEEENSB_IJNSC_ILi64EEEEEEEEENS_10bfloat16_tESO_NSA_8TiledMMAINSA_8MMA_AtomIJNSA_4SM904GMMA28MMA_64x128x16_F32BF16BF16_SSILNSS_5MajorE1ELSU_1ELNSS_7ScaleInE1ELSV_1EEEEEENSA_6LayoutINSB_IJSE_SE_SE_EEENSB_IJNSC_ILi0EEES10_S10_EEEEENSB_IJNSA_10UnderscoreES13_S13_EEEEENS7_6detail26Sm90ImplicitGemmTileTraitsINSA_13SM90_TMA_LOADENSA_14ComposedLayoutINSA_7SwizzleILi3ELi4ELi3EEENSA_18smem_ptr_flag_bitsILi16EEENSY_INSB_IJNSB_IJSL_NSC_ILi4EEEEEENSB_IJNSC_ILi8EEES1G_EEENSB_IJSE_S1E_EEEEEENSB_IJNSB_IJSE_NSC_ILi4096EEEEEENSB_IJSL_NSC_ILi512EEEEEENSB_IJS10_NSC_ILi16384EEEEEEEEEEEEEvEENS17_INSA_30SM90_TMA_LOAD_IM2COL_MULTICASTENS19_IS1B_S1D_NSY_INSB_IJNSB_IJSL_SD_EEES1H_S1I_EEENSB_IJS1L_S1N_NSB_IJS10_NSC_ILi8192EEEEEEEEEEEEEvEEEENS_8epilogue10collective6detail29Sm90TmaWarpSpecializedAdapterINS25_15DefaultEpilogueISO_NSB_IJlNSB_IJSE_llEEES10_EEES2A_NS24_6thread17LinearCombinationISO_Li1EffLNS2B_9ScaleType4KindE0ELNS_15FloatRoundStyleE2ESO_EENS_4gemm15EpilogueDefaultEEEEEvvEEEEvNT_6ParamsE)
        /*191c*/ 	.short	0x0210
        /*191e*/ 	.short	0x03f0


	//----- nvinfo : EIATTR_SW_WAR
	.align		4
.L_36:
        /*1920*/ 	.byte	0x04, 0x36
        /*1922*/ 	.short	(.L_38 - .L_37)
.L_37:
        /*1924*/ 	.word	0x00000008
.L_38:


//--------------------- .nv.callgraph             --------------------------
	.section	.nv.callgraph,"",@"SHT_CUDA_CALLGRAPH"
	.align	4
	.sectionentsize	8
	.align		4
        /*0000*/ 	.word	0x00000000
	.align		4
        /*0004*/ 	.word	0xffffffff
	.align		4
        /*0008*/ 	.word	0x00000000
	.align		4
        /*000c*/ 	.word	0xfffffffe
	.align		4
        /*0010*/ 	.word	0x00000000
	.align		4
        /*0014*/ 	.word	0xfffffffd
	.align		4
        /*0018*/ 	.word	0x00000000
	.align		4
        /*001c*/ 	.word	0xfffffffc


//--------------------- .nv.constant4             --------------------------
	.section	.nv.constant4,"a",@progbits
	.align	8
	.align		8
.nv.constant4:
        /*0000*/ 	.dword	_ZN39_INTERNAL_10ce7f04_4_k_cu_2bbcd0b1_29584cuda3std3__45__cpo5beginE
	.align		8
        /*0008*/ 	.dword	_ZN39_INTERNAL_10ce7f04_4_k_cu_2bbcd0b1_29584cuda3std3__45__cpo3endE
	.align		8
        /*0010*/ 	.dword	_ZN39_INTERNAL_10ce7f04_4_k_cu_2bbcd0b1_29584cuda3std3__45__cpo6cbeginE
	.align		8
        /*0018*/ 	.dword	_ZN39_INTERNAL_10ce7f04_4_k_cu_2bbcd0b1_29584cuda3std3__45__cpo4cendE
	.align		8
        /*0020*/ 	.dword	_ZN39_INTERNAL_10ce7f04_4_k_cu_2bbcd0b1_29584cuda3std3__441_GLOBAL__N__10ce7f04_4_k_cu_2bbcd0b1_29586ignoreE
	.align		8
        /*0028*/ 	.dword	_ZN39_INTERNAL_10ce7f04_4_k_cu_2bbcd0b1_29584cuda3std3__419piecewise_constructE
	.align		8
        /*0030*/ 	.dword	_ZN39_INTERNAL_10ce7f04_4_k_cu_2bbcd0b1_29584cuda3std3__48in_placeE
	.align		8
        /*0038*/ 	.dword	_ZN39_INTERNAL_10ce7f04_4_k_cu_2bbcd0b1_29584cuda3std6ranges3__45__cpo4swapE
	.align		8
        /*0040*/ 	.dword	_ZN39_INTERNAL_10ce7f04_4_k_cu_2bbcd0b1_29584cuda3std6ranges3__45__cpo9iter_moveE
	.align		8
        /*0048*/ 	.dword	_ZN39_INTERNAL_10ce7f04_4_k_cu_2bbcd0b1_29584cute7productE
	.align		8
        /*0050*/ 	.dword	_ZN39_INTERNAL_10ce7f04_4_k_cu_2bbcd0b1_29584cute1_E


//--------------------- .text._ZN7cutlass13device_kernelINS_4conv6kernel13ConvUniversalINS1_16ConvProblemShapeILNS1_8OperatorE2ELi2EEENS1_10collective14CollectiveConvINS1_46MainloopSm90TmaGmmaWarpSpecializedImplicitGemmILS5_2ELi4ELi2EN4cute5tupleIJNSA_1CILi2EEENSC_ILi1EEESE_EEENS1_36KernelImplicitTmaWarpSpecializedSm90ELi1EEENSB_IJNSC_ILi256EEENSB_IJNSC_ILi128EEEEEENSB_IJNSC_ILi64EEEEEEEEENS_10bfloat16_tESO_NSA_8TiledMMAINSA_8MMA_AtomIJNSA_4SM904GMMA28MMA_64x128x16_F32BF16BF16_SSILNSS_5MajorE1ELSU_1ELNSS_7ScaleInE1ELSV_1EEEEEENSA_6LayoutINSB_IJSE_SE_SE_EEENSB_IJNSC_ILi0EEES10_S10_EEEEENSB_IJNSA_10UnderscoreES13_S13_EEEEENS7_6detail26Sm90ImplicitGemmTileTraitsINSA_13SM90_TMA_LOADENSA_14ComposedLayoutINSA_7SwizzleILi3ELi4ELi3EEENSA_18smem_ptr_flag_bitsILi16EEENSY_INSB_IJNSB_IJSL_NSC_ILi4EEEEEENSB_IJNSC_ILi8EEES1G_EEENSB_IJSE_S1E_EEEEEENSB_IJNSB_IJSE_NSC_ILi4096EEEEEENSB_IJSL_NSC_ILi512EEEEEENSB_IJS10_NSC_ILi16384EEEEEEEEEEEEEvEENS17_INSA_30SM90_TMA_LOAD_IM2COL_MULTICASTENS19_IS1B_S1D_NSY_INSB_IJNSB_IJSL_SD_EEES1H_S1I_EEENSB_IJS1L_S1N_NSB_IJS10_NSC_ILi8192EEEEEEEEEEEEEvEEEENS_8epilogue10collective6detail29Sm90TmaWarpSpecializedAdapterINS25_15DefaultEpilogueISO_NSB_IJlNSB_IJSE_llEEES10_EEES2A_NS24_6thread17LinearCombinationISO_Li1EffLNS2B_9ScaleType4KindE0ELNS_15FloatRoundStyleE2ESO_EENS_4gemm15EpilogueDefaultEEEEEvvEEEEvNT_6ParamsE --------------------------
	.section	.text._ZN7cutlass13device_kernelINS_4conv6kernel13ConvUniversalINS1_16ConvProblemShapeILNS1_8OperatorE2ELi2EEENS1_10collective14CollectiveConvINS1_46MainloopSm90TmaGmmaWarpSpecializedImplicitGemmILS5_2ELi4ELi2EN4cute5tupleIJNSA_1CILi2EEENSC_ILi1EEESE_EEENS1_36KernelImplicitTmaWarpSpecializedSm90ELi1EEENSB_IJNSC_ILi256EEENSB_IJNSC_ILi128EEEEEENSB_IJNSC_ILi64EEEEEEEEENS_10bfloat16_tESO_NSA_8TiledMMAINSA_8MMA_AtomIJNSA_4SM904GMMA28MMA_64x128x16_F32BF16BF16_SSILNSS_5MajorE1ELSU_1ELNSS_7ScaleInE1ELSV_1EEEEEENSA_6LayoutINSB_IJSE_SE_SE_EEENSB_IJNSC_ILi0EEES10_S10_EEEEENSB_IJNSA_10UnderscoreES13_S13_EEEEENS7_6detail26Sm90ImplicitGemmTileTraitsINSA_13SM90_TMA_LOADENSA_14ComposedLayoutINSA_7SwizzleILi3ELi4ELi3EEENSA_18smem_ptr_flag_bitsILi16EEENSY_INSB_IJNSB_IJSL_NSC_ILi4EEEEEENSB_IJNSC_ILi8EEES1G_EEENSB_IJSE_S1E_EEEEEENSB_IJNSB_IJSE_NSC_ILi4096EEEEEENSB_IJSL_NSC_ILi512EEEEEENSB_IJS10_NSC_ILi16384EEEEEEEEEEEEEvEENS17_INSA_30SM90_TMA_LOAD_IM2COL_MULTICASTENS19_IS1B_S1D_NSY_INSB_IJNSB_IJSL_SD_EEES1H_S1I_EEENSB_IJS1L_S1N_NSB_IJS10_NSC_ILi8192EEEEEEEEEEEEEvEEEENS_8epilogue10collective6detail29Sm90TmaWarpSpecializedAdapterINS25_15DefaultEpilogueISO_NSB_IJlNSB_IJSE_llEEES10_EEES2A_NS24_6thread17LinearCombinationISO_Li1EffLNS2B_9ScaleType4KindE0ELNS_15FloatRoundStyleE2ESO_EENS_4gemm15EpilogueDefaultEEEEEvvEEEEvNT_6ParamsE,"ax",@progbits
	.align	128
.text._ZN7cutlass13device_kernelINS_4conv6kernel13ConvUniversalINS1_16ConvProblemShapeILNS1_8OperatorE2ELi2EEENS1_10collective14CollectiveConvINS1_46MainloopSm90TmaGmmaWarpSpecializedImplicitGemmILS5_2ELi4ELi2EN4cute5tupleIJNSA_1CILi2EEENSC_ILi1EEESE_EEENS1_36KernelImplicitTmaWarpSpecializedSm90ELi1EEENSB_IJNSC_ILi256EEENSB_IJNSC_ILi128EEEEEENSB_IJNSC_ILi64EEEEEEEEENS_10bfloat16_tESO_NSA_8TiledMMAINSA_8MMA_AtomIJNSA_4SM904GMMA28MMA_64x128x16_F32BF16BF16_SSILNSS_5MajorE1ELSU_1ELNSS_7ScaleInE1ELSV_1EEEEEENSA_6LayoutINSB_IJSE_SE_SE_EEENSB_IJNSC_ILi0EEES10_S10_EEEEENSB_IJNSA_10UnderscoreES13_S13_EEEEENS7_6detail26Sm90ImplicitGemmTileTraitsINSA_13SM90_TMA_LOADENSA_14ComposedLayoutINSA_7SwizzleILi3ELi4ELi3EEENSA_18smem_ptr_flag_bitsILi16EEENSY_INSB_IJNSB_IJSL_NSC_ILi4EEEEEENSB_IJNSC_ILi8EEES1G_EEENSB_IJSE_S1E_EEEEEENSB_IJNSB_IJSE_NSC_ILi4096EEEEEENSB_IJSL_NSC_ILi512EEEEEENSB_IJS10_NSC_ILi16384EEEEEEEEEEEEEvEENS17_INSA_30SM90_TMA_LOAD_IM2COL_MULTICASTENS19_IS1B_S1D_NSY_INSB_IJNSB_IJSL_SD_EEES1H_S1I_EEENSB_IJS1L_S1N_NSB_IJS10_NSC_ILi8192EEEEEEEEEEEEEvEEEENS_8epilogue10collective6detail29Sm90TmaWarpSpecializedAdapterINS25_15DefaultEpilogueISO_NSB_IJlNSB_IJSE_llEEES10_EEES2A_NS24_6thread17LinearCombinationISO_Li1EffLNS2B_9ScaleType4KindE0ELNS_15FloatRoundStyleE2ESO_EENS_4gemm15EpilogueDefaultEEEEEvvEEEEvNT_6ParamsE:
        .type           _ZN7cutlass13device_kernelINS_4conv6kernel13ConvUniversalINS1_16ConvProblemShapeILNS1_8OperatorE2ELi2EEENS1_10collective14CollectiveConvINS1_46MainloopSm90TmaGmmaWarpSpecializedImplicitGemmILS5_2ELi4ELi2EN4cute5tupleIJNSA_1CILi2EEENSC_ILi1EEESE_EEENS1_36KernelImplicitTmaWarpSpecializedSm90ELi1EEENSB_IJNSC_ILi256EEENSB_IJNSC_ILi128EEEEEENSB_IJNSC_ILi64EEEEEEEEENS_10bfloat16_tESO_NSA_8TiledMMAINSA_8MMA_AtomIJNSA_4SM904GMMA28MMA_64x128x16_F32BF16BF16_SSILNSS_5MajorE1ELSU_1ELNSS_7ScaleInE1ELSV_1EEEEEENSA_6LayoutINSB_IJSE_SE_SE_EEENSB_IJNSC_ILi0EEES10_S10_EEEEENSB_IJNSA_10UnderscoreES13_S13_EEEEENS7_6detail26Sm90ImplicitGemmTileTraitsINSA_13SM90_TMA_LOADENSA_14ComposedLayoutINSA_7SwizzleILi3ELi4ELi3EEENSA_18smem_ptr_flag_bitsILi16EEENSY_INSB_IJNSB_IJSL_NSC_ILi4EEEEEENSB_IJNSC_ILi8EEES1G_EEENSB_IJSE_S1E_EEEEEENSB_IJNSB_IJSE_NSC_ILi4096EEEEEENSB_IJSL_NSC_ILi512EEEEEENSB_IJS10_NSC_ILi16384EEEEEEEEEEEEEvEENS17_INSA_30SM90_TMA_LOAD_IM2COL_MULTICASTENS19_IS1B_S1D_NSY_INSB_IJNSB_IJSL_SD_EEES1H_S1I_EEENSB_IJS1L_S1N_NSB_IJS10_NSC_ILi8192EEEEEEEEEEEEEvEEEENS_8epilogue10collective6detail29Sm90TmaWarpSpecializedAdapterINS25_15DefaultEpilogueISO_NSB_IJlNSB_IJSE_llEEES10_EEES2A_NS24_6thread17LinearCombinationISO_Li1EffLNS2B_9ScaleType4KindE0ELNS_15FloatRoundStyleE2ESO_EENS_4gemm15EpilogueDefaultEEEEEvvEEEEvNT_6ParamsE,@function
        .size           _ZN7cutlass13device_kernelINS_4conv6kernel13ConvUniversalINS1_16ConvProblemShapeILNS1_8OperatorE2ELi2EEENS1_10collective14CollectiveConvINS1_46MainloopSm90TmaGmmaWarpSpecializedImplicitGemmILS5_2ELi4ELi2EN4cute5tupleIJNSA_1CILi2EEENSC_ILi1EEESE_EEENS1_36KernelImplicitTmaWarpSpecializedSm90ELi1EEENSB_IJNSC_ILi256EEENSB_IJNSC_ILi128EEEEEENSB_IJNSC_ILi64EEEEEEEEENS_10bfloat16_tESO_NSA_8TiledMMAINSA_8MMA_AtomIJNSA_4SM904GMMA28MMA_64x128x16_F32BF16BF16_SSILNSS_5MajorE1ELSU_1ELNSS_7ScaleInE1ELSV_1EEEEEENSA_6LayoutINSB_IJSE_SE_SE_EEENSB_IJNSC_ILi0EEES10_S10_EEEEENSB_IJNSA_10UnderscoreES13_S13_EEEEENS7_6detail26Sm90ImplicitGemmTileTraitsINSA_13SM90_TMA_LOADENSA_14ComposedLayoutINSA_7SwizzleILi3ELi4ELi3EEENSA_18smem_ptr_flag_bitsILi16EEENSY_INSB_IJNSB_IJSL_NSC_ILi4EEEEEENSB_IJNSC_ILi8EEES1G_EEENSB_IJSE_S1E_EEEEEENSB_IJNSB_IJSE_NSC_ILi4096EEEEEENSB_IJSL_NSC_ILi512EEEEEENSB_IJS10_NSC_ILi16384EEEEEEEEEEEEEvEENS17_INSA_30SM90_TMA_LOAD_IM2COL_MULTICASTENS19_IS1B_S1D_NSY_INSB_IJNSB_IJSL_SD_EEES1H_S1I_EEENSB_IJS1L_S1N_NSB_IJS10_NSC_ILi8192EEEEEEEEEEEEEvEEEENS_8epilogue10collective6detail29Sm90TmaWarpSpecializedAdapterINS25_15DefaultEpilogueISO_NSB_IJlNSB_IJSE_llEEES10_EEES2A_NS24_6thread17LinearCombinationISO_Li1EffLNS2B_9ScaleType4KindE0ELNS_15FloatRoundStyleE2ESO_EENS_4gemm15EpilogueDefaultEEEEEvvEEEEvNT_6ParamsE,(.L_x_539 - _ZN7cutlass13device_kernelINS_4conv6kernel13ConvUniversalINS1_16ConvProblemShapeILNS1_8OperatorE2ELi2EEENS1_10collective14CollectiveConvINS1_46MainloopSm90TmaGmmaWarpSpecializedImplicitGemmILS5_2ELi4ELi2EN4cute5tupleIJNSA_1CILi2EEENSC_ILi1EEESE_EEENS1_36KernelImplicitTmaWarpSpecializedSm90ELi1EEENSB_IJNSC_ILi256EEENSB_IJNSC_ILi128EEEEEENSB_IJNSC_ILi64EEEEEEEEENS_10bfloat16_tESO_NSA_8TiledMMAINSA_8MMA_AtomIJNSA_4SM904GMMA28MMA_64x128x16_F32BF16BF16_SSILNSS_5MajorE1ELSU_1ELNSS_7ScaleInE1ELSV_1EEEEEENSA_6LayoutINSB_IJSE_SE_SE_EEENSB_IJNSC_ILi0EEES10_S10_EEEEENSB_IJNSA_10UnderscoreES13_S13_EEEEENS7_6detail26Sm90ImplicitGemmTileTraitsINSA_13SM90_TMA_LOADENSA_14ComposedLayoutINSA_7SwizzleILi3ELi4ELi3EEENSA_18smem_ptr_flag_bitsILi16EEENSY_INSB_IJNSB_IJSL_NSC_ILi4EEEEEENSB_IJNSC_ILi8EEES1G_EEENSB_IJSE_S1E_EEEEEENSB_IJNSB_IJSE_NSC_ILi4096EEEEEENSB_IJSL_NSC_ILi512EEEEEENSB_IJS10_NSC_ILi16384EEEEEEEEEEEEEvEENS17_INSA_30SM90_TMA_LOAD_IM2COL_MULTICASTENS19_IS1B_S1D_NSY_INSB_IJNSB_IJSL_SD_EEES1H_S1I_EEENSB_IJS1L_S1N_NSB_IJS10_NSC_ILi8192EEEEEEEEEEEEEvEEEENS_8epilogue10collective6detail29Sm90TmaWarpSpecializedAdapterINS25_15DefaultEpilogueISO_NSB_IJlNSB_IJSE_llEEES10_EEES2A_NS24_6thread17LinearCombinationISO_Li1EffLNS2B_9ScaleType4KindE0ELNS_15FloatRoundStyleE2ESO_EENS_4gemm15EpilogueDefaultEEEEEvvEEEEvNT_6ParamsE)
        .other          _ZN7cutlass13device_kernelINS_4conv6kernel13ConvUniversalINS1_16ConvProblemShapeILNS1_8OperatorE2ELi2EEENS1_10collective14CollectiveConvINS1_46MainloopSm90TmaGmmaWarpSpecializedImplicitGemmILS5_2ELi4ELi2EN4cute5tupleIJNSA_1CILi2EEENSC_ILi1EEESE_EEENS1_36KernelImplicitTmaWarpSpecializedSm90ELi1EEENSB_IJNSC_ILi256EEENSB_IJNSC_ILi128EEEEEENSB_IJNSC_ILi64EEEEEEEEENS_10bfloat16_tESO_NSA_8TiledMMAINSA_8MMA_AtomIJNSA_4SM904GMMA28MMA_64x128x16_F32BF16BF16_SSILNSS_5MajorE1ELSU_1ELNSS_7ScaleInE1ELSV_1EEEEEENSA_6LayoutINSB_IJSE_SE_SE_EEENSB_IJNSC_ILi0EEES10_S10_EEEEENSB_IJNSA_10UnderscoreES13_S13_EEEEENS7_6detail26Sm90ImplicitGemmTileTraitsINSA_13SM90_TMA_LOADENSA_14ComposedLayoutINSA_7SwizzleILi3ELi4ELi3EEENSA_18smem_ptr_flag_bitsILi16EEENSY_INSB_IJNSB_IJSL_NSC_ILi4EEEEEENSB_IJNSC_ILi8EEES1G_EEENSB_IJSE_S1E_EEEEEENSB_IJNSB_IJSE_NSC_ILi4096EEEEEENSB_IJSL_NSC_ILi512EEEEEENSB_IJS10_NSC_ILi16384EEEEEEEEEEEEEvEENS17_INSA_30SM90_TMA_LOAD_IM2COL_MULTICASTENS19_IS1B_S1D_NSY_INSB_IJNSB_IJSL_SD_EEES1H_S1I_EEENSB_IJS1L_S1N_NSB_IJS10_NSC_ILi8192EEEEEEEEEEEEEvEEEENS_8epilogue10collective6detail29Sm90TmaWarpSpecializedAdapterINS25_15DefaultEpilogueISO_NSB_IJlNSB_IJSE_llEEES10_EEES2A_NS24_6thread17LinearCombinationISO_Li1EffLNS2B_9ScaleType4KindE0ELNS_15FloatRoundStyleE2ESO_EENS_4gemm15EpilogueDefaultEEEEEvvEEEEvNT_6ParamsE,@"STO_CUDA_ENTRY STV_DEFAULT"
_ZN7cutlass13device_kernelINS_4conv6kernel13ConvUniversalINS1_16ConvProblemShapeILNS1_8OperatorE2ELi2EEENS1_10collective14CollectiveConvINS1_46MainloopSm90TmaGmmaWarpSpecializedImplicitGemmILS5_2ELi4ELi2EN4cute5tupleIJNSA_1CILi2EEENSC_ILi1EEESE_EEENS1_36KernelImplicitTmaWarpSpecializedSm90ELi1EEENSB_IJNSC_ILi256EEENSB_IJNSC_ILi128EEEEEENSB_IJNSC_ILi64EEEEEEEEENS_10bfloat16_tESO_NSA_8TiledMMAINSA_8MMA_AtomIJNSA_4SM904GMMA28MMA_64x128x16_F32BF16BF16_SSILNSS_5MajorE1ELSU_1ELNSS_7ScaleInE1ELSV_1EEEEEENSA_6LayoutINSB_IJSE_SE_SE_EEENSB_IJNSC_ILi0EEES10_S10_EEEEENSB_IJNSA_10UnderscoreES13_S13_EEEEENS7_6detail26Sm90ImplicitGemmTileTraitsINSA_13SM90_TMA_LOADENSA_14ComposedLayoutINSA_7SwizzleILi3ELi4ELi3EEENSA_18smem_ptr_flag_bitsILi16EEENSY_INSB_IJNSB_IJSL_NSC_ILi4EEEEEENSB_IJNSC_ILi8EEES1G_EEENSB_IJSE_S1E_EEEEEENSB_IJNSB_IJSE_NSC_ILi4096EEEEEENSB_IJSL_NSC_ILi512EEEEEENSB_IJS10_NSC_ILi16384EEEEEEEEEEEEEvEENS17_INSA_30SM90_TMA_LOAD_IM2COL_MULTICASTENS19_IS1B_S1D_NSY_INSB_IJNSB_IJSL_SD_EEES1H_S1I_EEENSB_IJS1L_S1N_NSB_IJS10_NSC_ILi8192EEEEEEEEEEEEEvEEEENS_8epilogue10collective6detail29Sm90TmaWarpSpecializedAdapterINS25_15DefaultEpilogueISO_NSB_IJlNSB_IJSE_llEEES10_EEES2A_NS24_6thread17LinearCombinationISO_Li1EffLNS2B_9ScaleType4KindE0ELNS_15FloatRoundStyleE2ESO_EENS_4gemm15EpilogueDefaultEEEEEvvEEEEvNT_6ParamsE:
[----:B------:R-:W0:Y:S01]  /*0000*/  LDC R1, c[0x0][0x28] ;  /* 0x00000a00ff017b82 */ /* 0x000e220000000800 */
[----:B------:R-:W1:Y:S01]  /*0010*/  S2R R6, SR_TID.X ;  /* 0x0000000000067919 */ /* 0x000e620000002100 */
[----:B------:R-:W-:Y:S01]  /*0020*/  ELECT P0, URZ, PT ;  /* 0x00000000003f782f */ /* 0x000fe20003800000 */
[----:B------:R-:W-:Y:S01]  /*0030*/  BSSY B0, `(.L_x_0) ;  /* 0x0000015000007945 */ /* 0x000fe20003800000 */
[----:B0-----:R-:W-:Y:S01]  /*0040*/  VIADD R1, R1, 0xfffffc10 ;  /* 0xfffffc1001017836 */ /* 0x001fe20000000000 */
[----:B-1----:R-:W-:-:S05]  /*0050*/  SHF.R.U32.HI R0, RZ, 0x5, R6 ;  /* 0x00000005ff007819 */ /* 0x002fca0000011606 */
[----:B------:R-:W0:Y:S02]  /*0060*/  SHFL.IDX PT, R2, R0, RZ, 0x1f ;  /* 0x00001fff00027589 */ /* 0x000e2400000e0000 */
[----:B0-----:R-:W-:Y:S02]  /*0070*/  R2UR UR9, R2 ;  /* 0x00000000020972ca */ /* 0x001fe400000e0000 */
[----:B------:R-:W-:-:S06]  /*0080*/  SHF.R.U32.HI R2, RZ, 0x7, R6 ;  /* 0x00000007ff027819 */ /* 0x000fcc0000011606 */
[----:B------:R-:W0:Y:S05]  /*0090*/  SHFL.IDX PT, R2, R2, RZ, 0x1f ;  /* 0x00001fff02027589 */ /* 0x000e2a00000e0000 */
[----:B------:R-:W-:Y:S02]  /*00a0*/  USHF.R.S32.HI UR4, URZ, 0x1f, UR9 ;  /* 0x0000001f3f047899 */ /* 0x000fe40008011409 */
[----:B------:R-:W-:Y:S02]  /*00b0*/  ISETP.NE.OR P0, PT, RZ, UR9, !P0 ;  /* 0x00000009ff007c0c */ /* 0x000fe4000c705670 */
[----:B------:R-:W-:-:S04]  /*00c0*/  ULEA.HI UR4, UR4, UR9, URZ, 0x2 ;  /* 0x0000000904047291 */ /* 0x000fc8000f8f103f */
[----:B------:R-:W-:-:S04]  /*00d0*/  ULOP3.LUT UR4, UR4, 0xfffffffc, URZ, 0xc0, !UPT ;  /* 0xfffffffc04047892 */ /* 0x000fc8000f8ec03f */
[----:B------:R-:W-:-:S03]  /*00e0*/  UIADD3 UR9, UR9, -UR4, URZ ;  /* 0x8000000409097290 */ /* 0x000fc6000fffe03f */
[----:B------:R-:W-:Y:S09]  /*00f0*/  @P0 BRA `(.L_x_1) ;  /* 0x0000000000200947 */ /* 0x000ff20003800000 */
[----:B------:R-:W-:Y:S02]  /*0100*/  ULDC.64 UR4, c[0x0][0x198] ;  /* 0x0000660000047ab9 */ /* 0x000fe40000000a00 */
[----:B------:R-:W-:Y:S02]  /*0110*/  UIADD3 UR6, UP0, UR4, 0xf0, URZ ;  /* 0x000000f004067890 */ /* 0x000fe4000ff1e03f */
[----:B------:R-:W-:Y:S02]  /*0120*/  UIADD3 UR4, UP1, UR4, 0x1f0, URZ ;  /* 0x000001f004047890 */ /* 0x000fe4000ff3e03f */
[----:B------:R-:W-:Y:S02]  /*0130*/  UIADD3.X UR7, URZ, UR5, URZ, UP0, !UPT ;  /* 0x000000053f077290 */ /* 0x000fe400087fe43f */
[----:B------:R-:W-:-:S07]  /*0140*/  UIADD3.X UR5, URZ, UR5, URZ, UP1, !UPT ;  /* 0x000000053f057290 */ /* 0x000fce0008ffe43f */
[----:B------:R1:W-:Y:S02]  /*0150*/  UTMACCTL.PF [UR6] ;  /* 0x00000000060079b9 */ /* 0x0003e40008040000 */
[----:B------:R1:W-:Y:S02]  /*0160*/  UTMACCTL.PF [UR4] ;  /* 0x00000000040079b9 */ /* 0x0003e40008040000 */
[----:B-1----:R-:W-:Y:S01]  /*0170*/  NOP ;  /* 0x0000000000007918 */ /* 0x002fe20000000000 */
.L_x_1:
[----:B------:R-:W-:Y:S05]  /*0180*/  BSYNC B0 ;  /* 0x0000000000007941 */ /* 0x000fea0003800000 */
.L_x_0:
[----:B------:R-:W1:Y:S01]  /*0190*/  SHFL.IDX PT, R0, R0, RZ, 0x1f ;  /* 0x00001fff00007589 */ /* 0x000e6200000e0000 */
[----:B0-----:R-:W-:Y:S02]  /*01a0*/  R2UR UR12, R2 ;  /* 0x00000000020c72ca */ /* 0x001fe400000e0000 */
[----:B------:R-:W-:Y:S01]  /*01b0*/  SHF.R.S32.HI R3, RZ, 0x1f, R6 ;  /* 0x0000001fff037819 */ /* 0x000fe20000011406 */
[----:B------:R-:W0:Y:S03]  /*01c0*/  S2R R7, SR_CTAID.X ;  /* 0x0000000000077919 */ /* 0x000e260000002500 */
[----:B------:R-:W-:-:S04]  /*01d0*/  LEA.HI R3, R3, R6, RZ, 0x7 ;  /* 0x0000000603037211 */ /* 0x000fc800078f38ff */
[----:B------:R-:W-:-:S03]  /*01e0*/  LOP3.LUT R3, R3, 0xffffff80, RZ, 0xc0, !PT ;  /* 0xffffff8003037812 */ /* 0x000fc600078ec0ff */
[----:B------:R-:W-:Y:S02]  /*01f0*/  ULOP3.LUT UP0, URZ, UR12, UR9, URZ, 0xfc, !UPT ;  /* 0x000000090c3f7292 */ /* 0x000fe4000f80fc3f */
[----:B------:R-:W-:Y:S01]  /*0200*/  UISETP.NE.AND UP1, UPT, UR12, 0x1, UPT ;  /* 0x000000010c00788c */ /* 0x000fe2000bf25270 */
[----:B------:R-:W-:Y:S01]  /*0210*/  IMAD.IADD R9, R6, 0x1, -R3 ;  /* 0x0000000106097824 */ /* 0x000fe200078e0a03 */
[----:B------:R-:W-:-:S04]  /*0220*/  USEL UR6, URZ, 0x1, UP0 ;  /* 0x000000013f067887 */ /* 0x000fc80008000000 */
[----:B------:R-:W-:Y:S01]  /*0230*/  USEL UR6, UR6, 0x2, UP1 ;  /* 0x0000000206067887 */ /* 0x000fe20008800000 */
[----:B-1----:R-:W-:-:S13]  /*0240*/  ISETP.NE.AND P0, PT, R0, RZ, PT ;  /* 0x000000ff0000720c */ /* 0x002fda0003f05270 */
[----:B0-----:R-:W-:Y:S05]  /*0250*/  @P0 BRA `(.L_x_2) ;  /* 0x0000000000580947 */ /* 0x001fea0003800000 */
[----:B------:R-:W0:Y:S01]  /*0260*/  S2UR UR7, SR_CgaCtaId ;  /* 0x00000000000779c3 */ /* 0x000e220000008800 */
[----:B------:R-:W-:Y:S01]  /*0270*/  UMOV UR4, 0x400 ;  /* 0x0000040000047882 */ /* 0x000fe20000000000 */
[----:B------:R-:W-:Y:S01]  /*0280*/  UMOV UR5, 0x1 ;  /* 0x0000000100057882 */ /* 0x000fe20000000000 */
[----:B------:R-:W-:Y:S01]  /*0290*/  UMOV UR10, 0x2 ;  /* 0x00000002000a7882 */ /* 0x000fe20000000000 */
[----:B------:R-:W-:Y:S01]  /*02a0*/  ELECT P0, URZ, PT ;  /* 0x00000000003f782f */ /* 0x000fe20003800000 */
[----:B------:R-:W-:-:S04]  /*02b0*/  UIADD3 UR10, -UR10, 0x100000, URZ ;  /* 0x001000000a0a7890 */ /* 0x000fc8000fffe13f */
[----:B------:R-:W-:Y:S02]  /*02c0*/  USHF.L.U32 UR11, UR10, 0xb, URZ ;  /* 0x0000000b0a0b7899 */ /* 0x000fe4000800063f */
[----:B------:R-:W-:Y:S02]  /*02d0*/  USHF.L.U32 UR10, UR10, 0x1, URZ ;  /* 0x000000010a0a7899 */ /* 0x000fe4000800063f */
[----:B0-----:R-:W-:Y:S02]  /*02e0*/  ULEA UR7, UR7, UR4, 0x18 ;  /* 0x0000000407077291 */ /* 0x001fe4000f8ec03f */
[----:B------:R-:W-:-:S04]  /*02f0*/  UIADD3 UR4, -UR5, 0x100000, URZ ;  /* 0x0010000005047890 */ /* 0x000fc8000fffe13f */
[----:B------:R-:W-:Y:S02]  /*0300*/  USHF.L.U32 UR5, UR4, 0xb, URZ ;  /* 0x0000000b04057899 */ /* 0x000fe4000800063f */
[----:B------:R-:W-:Y:S01]  /*0310*/  USHF.L.U32 UR4, UR4, 0x1, URZ ;  /* 0x0000000104047899 */ /* 0x000fe2000800063f */
[----:B------:R-:W0:Y:S11]  /*0320*/  FENCE.VIEW.ASYNC.S ;  /* 0x00000000000073c6 */ /* 0x000e360000000000 */
[----:B0-----:R0:W1:Y:S01]  /*0330*/  SYNCS.EXCH.64 URZ, [UR7+0x30000], UR4 ;  /* 0x03000004073f75b2 */ /* 0x0010620008000100 */
[----:B------:R0:W2:Y:S01]  /*0340*/  SYNCS.EXCH.64 URZ, [UR7+0x30020], UR10 ;  /* 0x0300200a073f75b2 */ /* 0x0000a20008000100 */
[----:B------:R0:W3:Y:S01]  /*0350*/  SYNCS.EXCH.64 URZ, [UR7+0x30008], UR4 ;  /* 0x03000804073f75b2 */ /* 0x0000e20008000100 */
[----:B------:R0:W4:Y:S01]  /*0360*/  SYNCS.EXCH.64 URZ, [UR7+0x30028], UR10 ;  /* 0x0300280a073f75b2 */ /* 0x0001220008000100 */
[----:B------:R0:W0:Y:S01]  /*0370*/  SYNCS.EXCH.64 URZ, [UR7+0x30010], UR4 ;  /* 0x03001004073f75b2 */ /* 0x0000220008000100 */
[----:B------:R0:W0:Y:S01]  /*0380*/  SYNCS.EXCH.64 URZ, [UR7+0x30030], UR10 ;  /* 0x0300300a073f75b2 */ /* 0x0000220008000100 */
[----:B------:R0:W0:Y:S01]  /*0390*/  SYNCS.EXCH.64 URZ, [UR7+0x30018], UR4 ;  /* 0x03001804073f75b2 */ /* 0x0000220008000100 */
[----:B------:R0:W0:Y:S01]  /*03a0*/  SYNCS.EXCH.64 URZ, [UR7+0x30038], UR10 ;  /* 0x0300380a073f75b2 */ /* 0x0000220008000100 */
[----:B------:R-:W-:Y:S01]  /*03b0*/  NOP ;  /* 0x0000000000007918 */ /* 0x000fe20000000000 */
.L_x_2:
[----:B------:R-:W5:Y:S01]  /*03c0*/  S2UR UR14, SR_CTAID.Y ;  /* 0x00000000000e79c3 */ /* 0x000f620000002600 */
[----:B------:R-:W-:Y:S01]  /*03d0*/  SHF.R.S32.HI R2, RZ, 0x1f, R9 ;  /* 0x0000001fff027819 */ /* 0x000fe20000011409 */
[----:B0-----:R-:W-:Y:S01]  /*03e0*/  ULDC UR4, c[0x0][0x150] ;  /* 0x0000540000047ab9 */ /* 0x001fe20000000800 */
[----:B------:R-:W-:Y:S01]  /*03f0*/  I2FP.F32.U32 R4, R7 ;  /* 0x0000000700047245 */ /* 0x000fe20000201000 */
[----:B------:R-:W-:Y:S01]  /*0400*/  NOP ;  /* 0x0000000000007918 */ /* 0x000fe20000000000 */
[----:B------:R-:W-:Y:S01]  /*0410*/  LEA.HI R2, R2, R9, RZ, 0x3 ;  /* 0x0000000902027211 */ /* 0x000fe200078f18ff */
[----:B------:R-:W-:Y:S01]  /*0420*/  NOP ;  /* 0x0000000000007918 */ /* 0x000fe20000000000 */
[----:B------:R-:W-:Y:S01]  /*0430*/  SHF.R.S32.HI R5, RZ, 0x1f, R0 ;  /* 0x0000001fff057819 */ /* 0x000fe20000011400 */
[----:B------:R-:W-:Y:S01]  /*0440*/  FMUL R4, R4, UR4 ;  /* 0x0000000404047c20 */ /* 0x000fe20008400000 */
[--C-:B------:R-:W-:Y:S01]  /*0450*/  SHF.R.S32.HI R3, RZ, 0x3, R2.reuse ;  /* 0x00000003ff037819 */ /* 0x100fe20000011402 */
[----:B------:R-:W-:Y:S01]  /*0460*/  ULDC UR4, c[0x0][0x154] ;  /* 0x0000550000047ab9 */ /* 0x000fe20000000800 */
[----:B------:R-:W-:-:S02]  /*0470*/  SHF.R.S32.HI R2, RZ, 0x1f, R2 ;  /* 0x0000001fff027819 */ /* 0x000fc40000011402 */
[----:B------:R-:W-:Y:S01]  /*0480*/  LEA.HI R5, R5, R0, RZ, 0x2 ;  /* 0x0000000005057211 */ /* 0x000fe200078f10ff */
[----:B------:R-:W0:Y:S01]  /*0490*/  F2I.U32.TRUNC.NTZ R4, R4 ;  /* 0x0000000400047305 */ /* 0x000e22000020f000 */
[----:B------:R-:W-:Y:S02]  /*04a0*/  LEA.HI R2, R2, R3, RZ, 0x2 ;  /* 0x0000000302027211 */ /* 0x000fe400078f10ff */
[----:B------:R-:W-:Y:S02]  /*04b0*/  LOP3.LUT R5, R5, 0x3ffffffc, RZ, 0xc0, !PT ;  /* 0x3ffffffc05057812 */ /* 0x000fe400078ec0ff */
[----:B------:R-:W-:Y:S02]  /*04c0*/  LOP3.LUT R2, R2, 0xfffffffc, RZ, 0xc0, !PT ;  /* 0xfffffffc02027812 */ /* 0x000fe400078ec0ff */
[----:B------:R-:W-:Y:S01]  /*04d0*/  LOP3.LUT P0, RZ, R9, 0x7, RZ, 0xc0, !PT ;  /* 0x0000000709ff7812 */ /* 0x000fe2000780c0ff */
[----:B------:R-:W-:Y:S01]  /*04e0*/  IMAD.IADD R5, R0, 0x1, -R5 ;  /* 0x0000000100057824 */ /* 0x000fe200078e0a05 */
[----:B-----5:R-:W-:Y:S01]  /*04f0*/  I2FP.F32.U32 R8, UR14 ;  /* 0x0000000e00087c45 */ /* 0x020fe20008201000 */
[----:B------:R-:W-:-:S04]  /*0500*/  IMAD.IADD R2, R3, 0x1, -R2 ;  /* 0x0000000103027824 */ /* 0x000fc800078e0a02 */
[----:B------:R-:W-:Y:S01]  /*0510*/  FMUL R8, R8, UR4 ;  /* 0x0000000408087c20 */ /* 0x000fe20008400000 */
[----:B------:R-:W-:Y:S01]  /*0520*/  IMAD R5, R5, 0x4, R2 ;  /* 0x0000000405057824 */ /* 0x000fe200078e0202 */
[----:B------:R-:W-:Y:S01]  /*0530*/  ULDC UR4, c[0x0][0x144] ;  /* 0x0000510000047ab9 */ /* 0x000fe20000000800 */
[----:B0-----:R-:W-:Y:S02]  /*0540*/  IMAD.MOV R2, RZ, RZ, -R4 ;  /* 0x000000ffff027224 */ /* 0x001fe400078e0a04 */
[----:B------:R-:W-:Y:S01]  /*0550*/  IMAD.MOV.U32 R4, RZ, RZ, 0x1 ;  /* 0x00000001ff047424 */ /* 0x000fe200078e00ff */
[----:B------:R-:W0:Y:S01]  /*0560*/  F2I.U32.TRUNC.NTZ R8, R8 ;  /* 0x0000000800087305 */ /* 0x000e22000020f000 */
[----:B------:R-:W-:Y:S01]  /*0570*/  LEA.HI R0, R5, R5, RZ, 0x1 ;  /* 0x0000000505007211 */ /* 0x000fe200078f08ff */
[----:B------:R-:W-:Y:S02]  /*0580*/  IMAD R3, R2, UR4, R7 ;  /* 0x0000000402037c24 */ /* 0x000fe4000f8e0207 */
[----:B------:R-:W5:Y:S01]  /*0590*/  LDC R2, c[0x0][0x140] ;  /* 0x00005000ff027b82 */ /* 0x000f620000000800 */
[----:B------:R-:W-:-:S05]  /*05a0*/  LOP3.LUT R0, R0, 0xfffffffe, RZ, 0xc0, !PT ;  /* 0xfffffffe00007812 */ /* 0x000fca00078ec0ff */
[----:B------:R-:W-:Y:S01]  /*05b0*/  IMAD.IADD R0, R5, 0x1, -R0 ;  /* 0x0000000105007824 */ /* 0x000fe200078e0a00 */
[----:B0-----:R-:W-:-:S04]  /*05c0*/  R2UR UR4, R8 ;  /* 0x00000000080472ca */ /* 0x001fc800000e0000 */
[----:B------:R-:W-:Y:S01]  /*05d0*/  ISETP.NE.AND P2, PT, R0, R3, PT ;  /* 0x000000030000720c */ /* 0x000fe20003f45270 */
[----:B------:R-:W-:-:S05]  /*05e0*/  IMAD.SHL.U32 R0, R5, 0x4, RZ ;  /* 0x0000000405007824 */ /* 0x000fca00078e00ff */
[----:B------:R-:W-:-:S04]  /*05f0*/  LOP3.LUT R5, R5, 0xc, R0, 0x78, !PT ;  /* 0x0000000c05057812 */ /* 0x000fc800078e7800 */
[C---:B------:R-:W-:Y:S01]  /*0600*/  ISETP.LT.U32.AND P0, PT, R5.reuse, 0x2, !P0 ;  /* 0x000000020500780c */ /* 0x040fe20004701070 */
[----:B------:R-:W-:Y:S01]  /*0610*/  UIADD3 UR5, -UR4, URZ, URZ ;  /* 0x0000003f04057290 */ /* 0x000fe2000fffe13f */
[----:B-----5:R-:W-:Y:S02]  /*0620*/  ISETP.EQ.U32.AND P1, PT, R2, 0x1, PT ;  /* 0x000000010200780c */ /* 0x020fe40003f22070 */
[----:B------:R-:W-:Y:S01]  /*0630*/  ULDC UR4, c[0x0][0x148] ;  /* 0x0000520000047ab9 */ /* 0x000fe20000000800 */
[----:B------:R-:W-:Y:S01]  /*0640*/  @P2 LEA.HI R0, R5, R5, RZ, 0x1 ;  /* 0x0000000505002211 */ /* 0x000fe200078f08ff */
[----:B------:R-:W-:Y:S01]  /*0650*/  UIMAD UR4, UR4, UR5, UR14 ;  /* 0x00000005040472a4 */ /* 0x000fe2000f8e020e */
[----:B------:R-:W-:Y:S02]  /*0660*/  SEL R3, RZ, 0x1, !P0 ;  /* 0x00000001ff037807 */ /* 0x000fe40004000000 */
[----:B------:R-:W-:-:S04]  /*0670*/  @P2 SHF.R.S32.HI R0, RZ, 0x1, R0 ;  /* 0x00000001ff002819 */ /* 0x000fc80000011400 */
[----:B------:R-:W-:-:S04]  /*0680*/  @P2 ISETP.NE.AND P3, PT, R0, UR4, PT ;  /* 0x0000000400002c0c */ /* 0x000fc8000bf65270 */
[----:B------:R-:W-:-:S04]  /*0690*/  @P2 SEL R4, RZ, 0x1, P3 ;  /* 0x00000001ff042807 */ /* 0x000fc80001800000 */
[----:B------:R-:W-:Y:S01]  /*06a0*/  LOP3.LUT R4, R4, R3, RZ, 0xc0, !PT ;  /* 0x0000000304047212 */ /* 0x000fe200078ec0ff */
[----:B------:R-:W-:Y:S06]  /*06b0*/  @!P1 BRA `(.L_x_3) ;  /* 0x0000000000089947 */ /* 0x000fec0003800000 */
[----:B-1234-:R-:W-:Y:S01]  /*06c0*/  UCGABAR_ARV ;  /* 0x00000000000079c7 */ /* 0x01efe20008000000 */
[----:B------:R-:W-:Y:S05]  /*06d0*/  BRA `(.L_x_4) ;  /* 0x0000000000047947 */ /* 0x000fea0003800000 */
.L_x_3:
[----:B-1234-:R-:W-:Y:S01]  /*06e0*/  NOP ;  /* 0x0000000000007918 */ /* 0x01efe20000000000 */
.L_x_4:
[----:B------:R-:W-:Y:S01]  /*06f0*/  ULDC.64 UR4, c[0x0][0x598] ;  /* 0x0001660000047ab9 */ /* 0x000fe20000000a00 */
[----:B------:R-:W-:Y:S01]  /*0700*/  ULDC.64 UR24, c[0x0][0x208] ;  /* 0x0000820000187ab9 */ /* 0x000fe20000000a00 */
[----:B------:R-:W-:-:S04]  /*0710*/  ISETP.NE.U32.AND P0, PT, RZ, UR4, PT ;  /* 0x00000004ff007c0c */ /* 0x000fc8000bf05070 */
[----:B------:R-:W-:-:S13]  /*0720*/  ISETP.NE.AND.EX P0, PT, RZ, UR5, PT, P0 ;  /* 0x00000005ff007c0c */ /* 0x000fda000bf05300 */
[----:B------:R-:W-:Y:S05]  /*0730*/  @!P0 BRA `(.L_x_5) ;  /* 0x0000000000208947 */ /* 0x000fea0003800000 */
[----:B------:R-:W0:Y:S02]  /*0740*/  LDC.64 R2, c[0x0][0x598] ;  /* 0x00016600ff027b82 */ /* 0x000e240000000a00 */
[----:B0-----:R-:W2:Y:S02]  /*0750*/  LDG.E.64 R2, desc[UR24][R2.64] ;  /* 0x0000001802027981 */ /* 0x001ea4000c1e1b00 */
[----:B--2---:R-:W-:-:S04]  /*0760*/  ISETP.NE.U32.AND P0, PT, R2, RZ, PT ;  /* 0x000000ff0200720c */ /* 0x004fc80003f05070 */
[----:B------:R-:W-:-:S13]  /*0770*/  ISETP.NE.AND.EX P0, PT, R3, RZ, PT, P0 ;  /* 0x000000ff0300720c */ /* 0x000fda0003f05300 */
[----:B------:R-:W-:Y:S05]  /*0780*/  @!P0 BRA `(.L_x_5) ;  /* 0x00000000000c8947 */ /* 0x000fea0003800000 */
[----:B------:R-:W2:Y:S02]  /*0790*/  LD.E R2, desc[UR24][R2.64] ;  /* 0x0000001802027980 */ /* 0x000ea4000c101900 */
[----:B--2---:R-:W-:Y:S01]  /*07a0*/  R2UR UR13, R2 ;  /* 0x00000000020d72ca */ /* 0x004fe200000e0000 */
[----:B------:R-:W-:-:S14]  /*07b0*/  BRA `(.L_x_6) ;  /* 0x0000000000247947 */ /* 0x000fdc0003800000 */
.L_x_5:
[----:B------:R-:W-:Y:S02]  /*07c0*/  ULDC.64 UR4, c[0x0][0x588] ;  /* 0x0001620000047ab9 */ /* 0x000fe40000000a00 */
[----:B------:R-:W-:-:S04]  /*07d0*/  ISETP.NE.U32.AND P0, PT, RZ, UR4, PT ;  /* 0x00000004ff007c0c */ /* 0x000fc8000bf05070 */
[----:B------:R-:W-:-:S13]  /*07e0*/  ISETP.NE.AND.EX P0, PT, RZ, UR5, PT, P0 ;  /* 0x00000005ff007c0c */ /* 0x000fda000bf05300 */
[----:B------:R-:W-:Y:S05]  /*07f0*/  @!P0 BRA `(.L_x_7) ;  /* 0x0000000000108947 */ /* 0x000fea0003800000 */
[----:B------:R-:W0:Y:S02]  /*0800*/  LDC.64 R2, c[0x0][0x588] ;  /* 0x00016200ff027b82 */ /* 0x000e240000000a00 */
[----:B0-----:R-:W2:Y:S02]  /*0810*/  LDG.E R2, desc[UR24][R2.64] ;  /* 0x0000001802027981 */ /* 0x001ea4000c1e1900 */
[----:B--2---:R-:W-:Y:S01]  /*0820*/  R2UR UR13, R2 ;  /* 0x00000000020d72ca */ /* 0x004fe200000e0000 */
[----:B------:R-:W-:-:S14]  /*0830*/  BRA `(.L_x_6) ;  /* 0x0000000000047947 */ /* 0x000fdc0003800000 */
.L_x_7:
[----:B------:R-:W-:-:S05]  /*0840*/  ULDC UR13, c[0x0][0x580] ;  /* 0x00016000000d7ab9 */ /* 0x000fca0000000800 */
.L_x_6:
[----:B------:R-:W-:Y:S02]  /*0850*/  ULDC.64 UR4, c[0x0][0x5a0] ;  /* 0x0001680000047ab9 */ /* 0x000fe40000000a00 */
        /* <DEDUP_REMOVED lines=11> */
.L_x_8:
        /* <DEDUP_REMOVED lines=8> */
.L_x_10:
[----:B------:R-:W-:-:S05]  /*0990*/  ULDC UR8, c[0x0][0x584] ;  /* 0x0001610000087ab9 */ /* 0x000fca0000000800 */
.L_x_9:
[----:B------:R-:W-:Y:S01]  /*09a0*/  ULDC UR4, c[0x0][0x4c0] ;  /* 0x0001300000047ab9 */ /* 0x000fe20000000800 */
[----:B------:R-:W0:Y:S01]  /*09b0*/  S2R R8, SR_CTAID.Y ;  /* 0x0000000000087919 */ /* 0x000e220000002600 */
[----:B------:R-:W-:Y:S01]  /*09c0*/  UIADD3 UR4, UR4, 0x7f, URZ ;  /* 0x0000007f04047890 */ /* 0x000fe2000fffe03f */
[----:B------:R-:W-:-:S03]  /*09d0*/  ULDC UR15, c[0x0][0x4c4] ;  /* 0x00013100000f7ab9 */ /* 0x000fc60000000800 */
[----:B------:R-:W-:Y:S01]  /*09e0*/  USHF.R.S32.HI UR5, URZ, 0x1f, UR4 ;  /* 0x0000001f3f057899 */ /* 0x000fe20008011404 */
[----:B------:R-:W-:-:S03]  /*09f0*/  IMAD.U32 R10, RZ, RZ, UR15 ;  /* 0x0000000fff0a7e24 */ /* 0x000fc6000f8e00ff */
[----:B------:R-:W-:Y:S02]  /*0a00*/  ULEA.HI UR5, UR5, UR4, URZ, 0x7 ;  /* 0x0000000405057291 */ /* 0x000fe4000f8f383f */
[----:B------:R-:W-:Y:S01]  /*0a10*/  IABS R10, R10 ;  /* 0x0000000a000a7213 */ /* 0x000fe20000000000 */
[----:B------:R-:W-:Y:S01]  /*0a20*/  UMOV UR4, URZ ;  /* 0x0000003f00047c82 */ /* 0x000fe20008000000 */
[----:B------:R-:W-:Y:S02]  /*0a30*/  USHF.R.S32.HI UR10, URZ, 0x7, UR5 ;  /* 0x000000073f0a7899 */ /* 0x000fe40008011405 */
[----:B------:R-:W-:-:S04]  /*0a40*/  R2UR UR17, R10 ;  /* 0x000000000a1172ca */ /* 0x000fc800000e0000 */
[----:B------:R-:W-:-:S05]  /*0a50*/  IMAD.U32 R3, RZ, RZ, UR10 ;  /* 0x0000000aff037e24 */ /* 0x000fca000f8e00ff */
[-C--:B------:R-:W-:Y:S02]  /*0a60*/  IABS R0, R3.reuse ;  /* 0x0000000300007213 */ /* 0x080fe40000000000 */
[----:B------:R-:W-:Y:S02]  /*0a70*/  IABS R3, R3 ;  /* 0x0000000300037213 */ /* 0x000fe40000000000 */
[----:B------:R-:W-:-:S13]  /*0a80*/  R2UR UR16, R0 ;  /* 0x00000000001072ca */ /* 0x000fda00000e0000 */
[----:B------:R-:W1:Y:S08]  /*0a90*/  I2F.RP R0, UR16 ;  /* 0x0000001000007d06 */ /* 0x000e700008209400 */
[----:B-1----:R-:W1:Y:S02]  /*0aa0*/  MUFU.RCP R0, R0 ;  /* 0x0000000000007308 */ /* 0x002e640000001000 */
[----:B-1----:R-:W-:Y:S01]  /*0ab0*/  VIADD R2, R0, 0xffffffe ;  /* 0x0ffffffe00027836 */ /* 0x002fe20000000000 */
[----:B0-----:R-:W-:-:S04]  /*0ac0*/  IABS R0, R8 ;  /* 0x0000000800007213 */ /* 0x001fc80000000000 */
[----:B------:R-:W-:Y:S01]  /*0ad0*/  R2UR UR11, R0 ;  /* 0x00000000000b72ca */ /* 0x000fe200000e0000 */
[----:B------:R-:W0:Y:S08]  /*0ae0*/  F2I.FTZ.U32.TRUNC.NTZ R2, R2 ;  /* 0x0000000200027305 */ /* 0x000e30000021f000 */
[----:B------:R-:W1:Y:S01]  /*0af0*/  I2F.RP R0, UR17 ;  /* 0x0000001100007d06 */ /* 0x000e620008209400 */
[----:B0-----:R-:W-:Y:S01]  /*0b00*/  R2UR UR5, R2 ;  /* 0x00000000020572ca */ /* 0x001fe200000e0000 */
[----:B------:R-:W-:-:S06]  /*0b10*/  IMAD.MOV R2, RZ, RZ, -R3 ;  /* 0x000000ffff027224 */ /* 0x000fcc00078e0a03 */
[----:B-1----:R-:W0:Y:S06]  /*0b20*/  MUFU.RCP R0, R0 ;  /* 0x0000000000007308 */ /* 0x002e2c0000001000 */
[----:B------:R-:W-:-:S04]  /*0b30*/  UIADD3 UR7, URZ, -UR5, URZ ;  /* 0x800000053f077290 */ /* 0x000fc8000fffe03f */
[----:B------:R-:W-:-:S04]  /*0b40*/  UIMAD UR7, UR7, UR16, URZ ;  /* 0x00000010070772a4 */ /* 0x000fc8000f8e023f */
[----:B------:R-:W-:-:S03]  /*0b50*/  UIMAD.WIDE.U32 UR4, UR5, UR7, UR4 ;  /* 0x00000007050472a5 */ /* 0x000fc6000f8e0004 */
[----:B------:R-:W-:Y:S01]  /*0b60*/  R2UR UR7, R2 ;  /* 0x00000000020772ca */ /* 0x000fe200000e0000 */
[----:B------:R-:W-:Y:S01]  /*0b70*/  UIMAD.WIDE.U32 UR4, UR5, UR11, URZ ;  /* 0x0000000b050472a5 */ /* 0x000fe2000f8e003f */
[----:B0-----:R-:W-:-:S06]  /*0b80*/  VIADD R2, R0, 0xffffffe ;  /* 0x0ffffffe00027836 */ /* 0x001fcc0000000000 */
[----:B------:R-:W0:Y:S05]  /*0b90*/  F2I.FTZ.U32.TRUNC.NTZ R2, R2 ;  /* 0x0000000200027305 */ /* 0x000e2a000021f000 */
[----:B------:R-:W-:-:S04]  /*0ba0*/  UIMAD UR4, UR5, UR7, UR11 ;  /* 0x00000007050472a4 */ /* 0x000fc8000f8e020b */
[----:B------:R-:W-:-:S11]  /*0bb0*/  UISETP.GT.U32.AND UP1, UPT, UR16, UR4, UPT ;  /* 0x000000041000728c */ /* 0x000fd6000bf24070 */
[----:B------:R-:W-:Y:S02]  /*0bc0*/  @!UP1 UIADD3 UR4, UR4, -UR16, URZ ;  /* 0x8000001004049290 */ /* 0x000fe4000fffe03f */
[----:B------:R-:W-:Y:S02]  /*0bd0*/  @!UP1 UIADD3 UR5, UR5, 0x1, URZ ;  /* 0x0000000105059890 */ /* 0x000fe4000fffe03f */
[----:B------:R-:W-:Y:S02]  /*0be0*/  UISETP.GE.U32.AND UP0, UPT, UR4, UR16, UPT ;  /* 0x000000100400728c */ /* 0x000fe4000bf06070 */
[----:B------:R-:W-:-:S04]  /*0bf0*/  ULOP3.LUT UR4, UR14, UR10, URZ, 0x3c, !UPT ;  /* 0x0000000a0e047292 */ /* 0x000fc8000f8e3c3f */
[----:B------:R-:W-:-:S03]  /*0c00*/  UISETP.GE.AND UP1, UPT, UR4, URZ, UPT ;  /* 0x0000003f0400728c */ /* 0x000fc6000bf26270 */
[----:B------:R-:W-:Y:S02]  /*0c10*/  UMOV UR4, URZ ;  /* 0x0000003f00047c82 */ /* 0x000fe40008000000 */
[----:B------:R-:W-:Y:S02]  /*0c20*/  @UP0 UIADD3 UR5, UR5, 0x1, URZ ;  /* 0x0000000105050890 */ /* 0x000fe4000fffe03f */
[----:B------:R-:W-:-:S05]  /*0c30*/  UISETP.NE.AND UP0, UPT, UR10, URZ, UPT ;  /* 0x0000003f0a00728c */ /* 0x000fca000bf05270 */
[----:B------:R-:W-:Y:S01]  /*0c40*/  UMOV UR16, UR5 ;  /* 0x0000000500107c82 */ /* 0x000fe20008000000 */
[----:B0-----:R-:W-:Y:S01]  /*0c50*/  R2UR UR5, R2 ;  /* 0x00000000020572ca */ /* 0x001fe200000e0000 */
[----:B------:R-:W-:-:S04]  /*0c60*/  @!UP1 UIADD3 UR16, -UR16, URZ, URZ ;  /* 0x0000003f10109290 */ /* 0x000fc8000fffe13f */
[----:B------:R-:W-:-:S06]  /*0c70*/  @!UP0 ULOP3.LUT UR16, URZ, UR10, URZ, 0x33, !UPT ;  /* 0x0000000a3f108292 */ /* 0x000fcc000f8e333f */
[----:B------:R-:W-:Y:S02]  /*0c80*/  IMAD.U32 R0, RZ, RZ, UR16 ;  /* 0x00000010ff007e24 */ /* 0x000fe4000f8e00ff */
[----:B------:R-:W-:-:S03]  /*0c90*/  UIADD3 UR7, URZ, -UR5, URZ ;  /* 0x800000053f077290 */ /* 0x000fc6000fffe03f */
[----:B------:R-:W-:Y:S01]  /*0ca0*/  IABS R0, R0 ;  /* 0x0000000000007213 */ /* 0x000fe20000000000 */
[----:B------:R-:W-:-:S03]  /*0cb0*/  UIMAD UR7, UR7, UR17, URZ ;  /* 0x00000011070772a4 */ /* 0x000fc6000f8e023f */
[----:B------:R-:W-:Y:S01]  /*0cc0*/  R2UR UR11, R0 ;  /* 0x00000000000b72ca */ /* 0x000fe200000e0000 */
[----:B------:R-:W-:-:S12]  /*0cd0*/  UIMAD.WIDE.U32 UR4, UR5, UR7, UR4 ;  /* 0x00000007050472a5 */ /* 0x000fd8000f8e0004 */
[----:B------:R-:W-:-:S04]  /*0ce0*/  UIMAD.WIDE.U32 UR4, UR5, UR11, URZ ;  /* 0x0000000b050472a5 */ /* 0x000fc8000f8e003f */
[----:B------:R-:W-:-:S04]  /*0cf0*/  UIADD3 UR4, -UR5, URZ, URZ ;  /* 0x0000003f05047290 */ /* 0x000fc8000fffe13f */
[----:B------:R-:W-:-:S04]  /*0d00*/  UIMAD UR4, UR17, UR4, UR11 ;  /* 0x00000004110472a4 */ /* 0x000fc8000f8e020b */
[----:B------:R-:W-:-:S11]  /*0d10*/  UISETP.GT.U32.AND UP1, UPT, UR17, UR4, UPT ;  /* 0x000000041100728c */ /* 0x000fd6000bf24070 */
[----:B------:R-:W-:Y:S02]  /*0d20*/  @!UP1 UIADD3 UR4, UR4, -UR17, URZ ;  /* 0x8000001104049290 */ /* 0x000fe4000fffe03f */
[----:B------:R-:W-:Y:S02]  /*0d30*/  @!UP1 UIADD3 UR5, UR5, 0x1, URZ ;  /* 0x0000000105059890 */ /* 0x000fe4000fffe03f */
[----:B------:R-:W-:Y:S02]  /*0d40*/  UISETP.GE.U32.AND UP0, UPT, UR4, UR17, UPT ;  /* 0x000000110400728c */ /* 0x000fe4000bf06070 */
[----:B------:R-:W-:-:S04]  /*0d50*/  ULOP3.LUT UR4, UR16, UR15, URZ, 0x3c, !UPT ;  /* 0x0000000f10047292 */ /* 0x000fc8000f8e3c3f */
[----:B------:R-:W-:Y:S02]  /*0d60*/  UISETP.GE.AND UP1, UPT, UR4, URZ, UPT ;  /* 0x0000003f0400728c */ /* 0x000fe4000bf26270 */
[----:B------:R-:W-:-:S03]  /*0d70*/  UIADD3 UR4, -UR16, URZ, URZ ;  /* 0x0000003f10047290 */ /* 0x000fc6000fffe13f */
[----:B------:R-:W-:Y:S02]  /*0d80*/  @UP0 UIADD3 UR5, UR5, 0x1, URZ ;  /* 0x0000000105050890 */ /* 0x000fe4000fffe03f */
[----:B------:R-:W-:Y:S02]  /*0d90*/  UISETP.NE.AND UP0, UPT, UR15, URZ, UPT ;  /* 0x0000003f0f00728c */ /* 0x000fe4000bf05270 */
[----:B------:R-:W-:-:S03]  /*0da0*/  UIMAD UR14, UR10, UR4, UR14 ;  /* 0x000000040a0e72a4 */ /* 0x000fc6000f8e020e */
[----:B------:R-:W-:Y:S02]  /*0db0*/  UMOV UR7, UR5 ;  /* 0x0000000500077c82 */ /* 0x000fe40008000000 */
[----:B------:R-:W-:-:S04]  /*0dc0*/  @!UP1 UIADD3 UR7, -UR7, URZ, URZ ;  /* 0x0000003f07079290 */ /* 0x000fc8000fffe13f */
[----:B------:R-:W-:-:S04]  /*0dd0*/  @!UP0 ULOP3.LUT UR7, URZ, UR15, URZ, 0x33, !UPT ;  /* 0x0000000f3f078292 */ /* 0x000fc8000f8e333f */
[----:B------:R-:W-:-:S04]  /*0de0*/  UIADD3 UR5, -UR7, URZ, URZ ;  /* 0x0000003f07057290 */ /* 0x000fc8000fffe13f */
[----:B------:R-:W-:Y:S01]  /*0df0*/  UIMAD UR15, UR15, UR5, UR16 ;  /* 0x000000050f0f72a4 */ /* 0x000fe2000f8e0210 */
[----:B------:R-:W-:Y:S11]  /*0e00*/  @!P1 BRA `(.L_x_11) ;  /* 0x00000000000c9947 */ /* 0x000ff60003800000 */
[----:B------:R-:W-:Y:S01]  /*0e10*/  UCGABAR_WAIT ;  /* 0x0000000000007dc7 */ /* 0x000fe20008000000 */
[----:B------:R-:W-:Y:S01]  /*0e20*/  CCTL.IVALL ;  /* 0x00000000ff00798f */ /* 0x000fe20002000000 */
[----:B------:R-:W-:Y:S05]  /*0e30*/  BRA `(.L_x_12) ;  /* 0x0000000000047947 */ /* 0x000fea0003800000 */
.L_x_11:
[----:B------:R-:W-:Y:S06]  /*0e40*/  BAR.SYNC.DEFER_BLOCKING 0x0 ;  /* 0x0000000000007b1d */ /* 0x000fec0000010000 */
.L_x_12:
[----:B------:R-:W-:Y:S01]  /*0e50*/  ULDC UR47, c[0x0][0x290] ;  /* 0x0000a400002f7ab9 */ /* 0x000fe20000000800 */
[----:B------:R-:W-:Y:S01]  /*0e60*/  ISETP.NE.AND P0, PT, RZ, UR12, PT ;  /* 0x0000000cff007c0c */ /* 0x000fe2000bf05270 */
[----:B------:R-:W-:-:S04]  /*0e70*/  UIADD3 UR4, UR47, 0x3f, URZ ;  /* 0x0000003f2f047890 */ /* 0x000fc8000fffe03f */
[----:B------:R-:W-:-:S04]  /*0e80*/  USHF.R.S32.HI UR5, URZ, 0x1f, UR4 ;  /* 0x0000001f3f057899 */ /* 0x000fc80008011404 */
[----:B------:R-:W-:-:S04]  /*0e90*/  ULEA.HI UR5, UR5, UR4, URZ, 0x6 ;  /* 0x0000000405057291 */ /* 0x000fc8000f8f303f */
[----:B------:R-:W-:Y:S01]  /*0ea0*/  USHF.R.S32.HI UR5, URZ, 0x6, UR5 ;  /* 0x000000063f057899 */ /* 0x000fe20008011405 */
[----:B------:R-:W-:Y:S11]  /*0eb0*/  @!P0 BRA `(.L_x_13) ;  /* 0x0000018400a48947 */ /* 0x000ff60003800000 */
[----:B------:R-:W-:-:S06]  /*0ec0*/  UISETP.NE.AND UP0, UPT, UR12, 0x1, UPT ;  /* 0x000000010c00788c */ /* 0x000fcc000bf05270 */
[----:B------:R-:W-:-:S13]  /*0ed0*/  PLOP3.LUT P0, PT, PT, PT, UP0, 0x80, 0x0 ;  /* 0x000000000000781c */ /* 0x000fda0003f0f008 */
[----:B------:R-:W-:Y:S05]  /*0ee0*/  @P0 EXIT ;  /* 0x000000000000094d */ /* 0x000fea0003800000 */
[----:B------:R0:W-:Y:S01]  /*0ef0*/  STL [R1], RZ ;  /* 0x000000ff01007387 */ /* 0x0001e20000100800 */
[----:B------:R-:W-:Y:S01]  /*0f00*/  UISETP.GE.AND UP0, UPT, UR47, 0x1, UPT ;  /* 0x000000012f00788c */ /* 0x000fe2000bf06270 */
[----:B------:R-:W-:Y:S01]  /*0f10*/  CS2R R86, SRZ ;  /* 0x0000000000567805 */ /* 0x000fe2000001ff00 */
[----:B------:R-:W-:Y:S01]  /*0f20*/  UMOV UR4, URZ ;  /* 0x0000003f00047c82 */ /* 0x000fe20008000000 */
[----:B------:R0:W-:Y:S01]  /*0f30*/  STL [R1+0x4], RZ ;  /* 0x000004ff01007387 */ /* 0x0001e20000100800 */
[----:B------:R-:W-:Y:S02]  /*0f40*/  CS2R R152, SRZ ;  /* 0x0000000000987805 */ /* 0x000fe4000001ff00 */
[----:B------:R-:W-:Y:S02]  /*0f50*/  CS2R R154, SRZ ;  /* 0x00000000009a7805 */ /* 0x000fe4000001ff00 */
[----:B------:R-:W-:Y:S01]  /*0f60*/  PLOP3.LUT P0, PT, PT, PT, UP0, 0x80, 0x0 ;  /* 0x000000000000781c */ /* 0x000fe20003f0f008 */
[----:B------:R0:W-:Y:S01]  /*0f70*/  STL [R1+0x8], RZ ;  /* 0x000008ff01007387 */ /* 0x0001e20000100800 */
[----:B------:R-:W-:-:S02]  /*0f80*/  CS2R R156, SRZ ;  /* 0x00000000009c7805 */ /* 0x000fc4000001ff00 */
[----:B------:R-:W-:Y:S02]  /*0f90*/  CS2R R158, SRZ ;  /* 0x00000000009e7805 */ /* 0x000fe4000001ff00 */
[----:B------:R-:W-:Y:S01]  /*0fa0*/  CS2R R160, SRZ ;  /* 0x0000000000a07805 */ /* 0x000fe2000001ff00 */
[----:B------:R0:W-:Y:S01]  /*0fb0*/  STL [R1+0xc], RZ ;  /* 0x00000cff01007387 */ /* 0x0001e20000100800 */
[----:B------:R-:W-:Y:S02]  /*0fc0*/  CS2R R162, SRZ ;  /* 0x0000000000a27805 */ /* 0x000fe4000001ff00 */
[----:B------:R-:W-:Y:S02]  /*0fd0*/  CS2R R164, SRZ ;  /* 0x0000000000a47805 */ /* 0x000fe4000001ff00 */
[----:B------:R-:W-:Y:S01]  /*0fe0*/  CS2R R166, SRZ ;  /* 0x0000000000a67805 */ /* 0x000fe2000001ff00 */
        /* <DEDUP_REMOVED lines=116> */
[----:B------:R0:W-:Y:S04]  /*1730*/  STL [R1+0x84], RZ ;  /* 0x000084ff01007387 */ /* 0x0001e80000100800 */
        /* <DEDUP_REMOVED lines=29> */
[----:B------:R0:W-:Y:S01]  /*1910*/  STL [R1+0xfc], RZ ;  /* 0x0000fcff01007387 */ /* 0x0001e20000100800 */
[----:B------:R-:W-:Y:S05]  /*1920*/  @!P0 BRA `(.L_x_14) ;  /* 0x0000002000e08947 */ /* 0x000fea0003800000 */
[----:B------:R-:W-:-:S04]  /*1930*/  ULOP3.LUT UR4, UR6, 0x1, URZ, 0xfc, !UPT ;  /* 0x0000000106047892 */ /* 0x000fc8000f8efc3f */
[----:B------:R-:W-:-:S06]  /*1940*/  UISETP.NE.AND UP0, UPT, UR4, 0x3, UPT ;  /* 0x000000030400788c */ /* 0x000fcc000bf05270 */
[----:B------:R-:W-:-:S13]  /*1950*/  PLOP3.LUT P0, PT, PT, PT, UP0, 0x80, 0x0 ;  /* 0x000000000000781c */ /* 0x000fda0003f0f008 */
[----:B------:R-:W-:Y:S05]  /*1960*/  @!P0 BRA `(.L_x_15) ;  /* 0x0000000000048947 */ /* 0x000fea0003800000 */
[----:B------:R-:W-:Y:S01]  /*1970*/  BPT.TRAP 0x1 ;  /* 0x000000040000795c */ /* 0x000fe20000300000 */
.L_x_15:
[----:B------:R-:W1:Y:S01]  /*1980*/  S2UR UR9, SR_CgaCtaId ;  /* 0x00000000000979c3 */ /* 0x000e620000008800 */
[----:B------:R-:W-:Y:S01]  /*1990*/  SHF.L.U32 R0, RZ, 0x1f, RZ ;  /* 0x0000001fff007819 */ /* 0x000fe200000006ff */
[----:B------:R-:W-:Y:S02]  /*19a0*/  UMOV UR4, 0x400 ;  /* 0x0000040000047882 */ /* 0x000fe40000000000 */
[----:B-1----:R-:W-:-:S12]  /*19b0*/  ULEA UR10, UR9, UR4, 0x18 ;  /* 0x00000004090a7291 */ /* 0x002fd8000f8ec03f */
.L_x_16:
[----:B-1----:R-:W-:-:S04]  /*19c0*/  IMAD.U32 R3, RZ, RZ, UR10 ;  /* 0x0000000aff037e24 */ /* 0x002fc8000f8e00ff */
[----:B------:R1:W2:Y:S03]  /*19d0*/  SYNCS.PHASECHK.TRANS64.TRYWAIT P0, [R3+URZ+0x30000], R0 ;  /* 0x03000000030075a7 */ /* 0x0002a6000800017f */
[----:B--2---:R-:W-:Y:S05]  /*19e0*/  @!P0 NANOSLEEP.SYNCS 0x989680 ;  /* 0x009896800000895d */ /* 0x004fea0003900000 */
[----:B------:R-:W2:Y:S02]  /*19f0*/  @!P0 SYNCS.PHASECHK.TRANS64 P0, [R3+URZ+0x30000], R0 ;  /* 0x03000000030085a7 */ /* 0x000ea4000800007f */
[----:B--2---:R-:W-:Y:S05]  /*1a00*/  @!P0 BRA `(.L_x_16) ;  /* 0xfffffffc00ec8947 */ /* 0x004fea000383ffff */
[----:B------:R-:W-:Y:S01]  /*1a10*/  UIADD3 UR4, UR10, 0x20000, URZ ;  /* 0x000200000a047890 */ /* 0x000fe2000fffe03f */
[----:B------:R-:W-:Y:S01]  /*1a20*/  WARPGROUP.ARRIVE ;  /* 0x00000000000079c5 */ /* 0x000fe20000000000 */
[----:B------:R-:W-:Y:S01]  /*1a30*/  UMOV UR17, 0x40000040 ;  /* 0x4000004000117882 */ /* 0x000fe20000000000 */
[----:B------:R-:W-:Y:S01]  /*1a40*/  UMOV UR19, 0x40000040 ;  /* 0x4000004000137882 */ /* 0x000fe20000000000 */
[----:B------:R-:W-:Y:S01]  /*1a50*/  USHF.R.U32.HI UR9, URZ, 0x4, UR4 ;  /* 0x000000043f097899 */ /* 0x000fe20008011604 */
[----:B------:R2:W-:Y:S01]  /*1a60*/  STL [R1+0x174], R5 ;  /* 0x0001740501007387 */ /* 0x0005e20000100800 */
[----:B------:R-:W-:Y:S02]  /*1a70*/  USHF.R.U32.HI UR4, URZ, 0x4, UR10 ;  /* 0x000000043f047899 */ /* 0x000fe4000801160a */
[----:B------:R-:W-:Y:S01]  /*1a80*/  ULOP3.LUT UR9, UR9, 0x3fff, URZ, 0xc0, !UPT ;  /* 0x00003fff09097892 */ /* 0x000fe2000f8ec03f */
[----:B------:R3:W-:Y:S01]  /*1a90*/  STL [R1+0x170], R4 ;  /* 0x0001700401007387 */ /* 0x0007e20000100800 */
[----:B------:R-:W-:-:S02]  /*1aa0*/  ULOP3.LUT UR4, UR4, 0x3fff, URZ, 0xc0, !UPT ;  /* 0x00003fff04047892 */ /* 0x000fc4000f8ec03f */
[----:B------:R-:W-:-:S05]  /*1ab0*/  ULOP3.LUT UR10, UR9, 0x2000000, URZ, 0xfc, !UPT ;  /* 0x02000000090a7892 */ /* 0x000fca000f8efc3f */
[----:B------:R-:W-:Y:S02]  /*1ac0*/  UMOV UR16, UR4 ;  /* 0x0000000400107c82 */ /* 0x000fe40008000000 */
[----:B------:R-:W-:Y:S02]  /*1ad0*/  UMOV UR18, UR10 ;  /* 0x0000000a00127c82 */ /* 0x000fe40008000000 */
[----:B------:R-:W-:Y:S01]  /*1ae0*/  HGMMA.64x128x16.F32.BF16 R68, gdesc[UR16].tnspA.tnspB, RZ, !UPT, gsb0 ;  /* 0x61e00000104479f0 */ /* 0x000fe2000c0018ff */
[----:B------:R-:W-:Y:S01]  /*1af0*/  UIADD3 UR16, UR4, 0x200, URZ ;  /* 0x0000020004107890 */ /* 0x000fe2000fffe03f */
[----:B------:R-:W-:Y:S01]  /*1b00*/  UMOV UR17, 0x40000040 ;  /* 0x4000004000117882 */ /* 0x000fe20000000000 */
[----:B------:R-:W-:Y:S02]  /*1b10*/  WARPGROUP.DEPBAR.LE gsb0, 0x0 ;  /* 0x00008000000079c5 */ /* 0x000fe40000010000 */
[----:B------:R-:W-:Y:S01]  /*1b20*/  WARPGROUP.ARRIVE ;  /* 0x00000000000079c5 */ /* 0x000fe20000000000 */
[----:B------:R-:W-:-:S02]  /*1b30*/  IMAD.MOV.U32 R44, RZ, RZ, R88 ;  /* 0x000000ffff2c7224 */ /* 0x000fc400078e0058 */
[----:B------:R-:W-:Y:S02]  /*1b40*/  IMAD.MOV.U32 R43, RZ, RZ, R89 ;  /* 0x000000ffff2b7224 */ /* 0x000fe400078e0059 */
[----:B------:R-:W-:Y:S02]  /*1b50*/  IMAD.MOV.U32 R42, RZ, RZ, R90 ;  /* 0x000000ffff2a7224 */ /* 0x000fe400078e005a */
[----:B------:R-:W-:Y:S01]  /*1b60*/  HGMMA.64x128x16.F32.BF16 R152, gdesc[UR16].tnspA.tnspB, RZ, !UPT, gsb0 ;  /* 0x61e00000109879f0 */ /* 0x000fe2000c0018ff */
[----:B------:R-:W-:Y:S01]  /*1b70*/  UIADD3 UR16, UR4, 0x400, URZ ;  /* 0x0000040004107890 */ /* 0x000fe2000fffe03f */
[----:B------:R-:W-:Y:S01]  /*1b80*/  IMAD.MOV.U32 R41, RZ, RZ, R91 ;  /* 0x000000ffff297224 */ /* 0x000fe200078e005b */
[----:B------:R-:W-:Y:S01]  /*1b90*/  UMOV UR17, 0x40000040 ;  /* 0x4000004000117882 */ /* 0x000fe20000000000 */
[----:B------:R-:W-:Y:S02]  /*1ba0*/  IMAD.MOV.U32 R40, RZ, RZ, R92 ;  /* 0x000000ffff287224 */ /* 0x000fe400078e005c */
[----:B------:R-:W-:-:S02]  /*1bb0*/  IMAD.MOV.U32 R39, RZ, RZ, R93 ;  /* 0x000000ffff277224 */ /* 0x000fc400078e005d */
[----:B------:R-:W-:Y:S02]  /*1bc0*/  IMAD.MOV.U32 R38, RZ, RZ, R94 ;  /* 0x000000ffff267224 */ /* 0x000fe400078e005e */
[----:B------:R-:W-:Y:S02]  /*1bd0*/  IMAD.MOV.U32 R37, RZ, RZ, R95 ;  /* 0x000000ffff257224 */ /* 0x000fe400078e005f */
[----:B------:R-:W-:Y:S02]  /*1be0*/  IMAD.MOV.U32 R36, RZ, RZ, R96 ;  /* 0x000000ffff247224 */ /* 0x000fe400078e0060 */
[----:B------:R-:W-:Y:S02]  /*1bf0*/  IMAD.MOV.U32 R35, RZ, RZ, R97 ;  /* 0x000000ffff237224 */ /* 0x000fe400078e0061 */
        /* <DEDUP_REMOVED lines=14> */
[----:B------:R-:W-:Y:S01]  /*1ce0*/  IMAD.MOV.U32 R20, RZ, RZ, R112 ;  /* 0x000000ffff147224 */ /* 0x000fe200078e0070 */
[----:B------:R-:W-:Y:S01]  /*1cf0*/  MOV R230, R22 ;  /* 0x0000001600e67202 */ /* 0x000fe20000000f00 */
        /* <DEDUP_REMOVED lines=14> */
[----:B--2---:R-:W-:Y:S02]  /*1de0*/  IMAD.MOV.U32 R5, RZ, RZ, R127 ;  /* 0x000000ffff057224 */ /* 0x004fe400078e007f */
[----:B---3--:R-:W-:Y:S02]  /*1df0*/  IMAD.MOV.U32 R4, RZ, RZ, R128 ;  /* 0x000000ffff047224 */ /* 0x008fe400078e0080 */
[----:B-1----:R-:W-:-:S02]  /*1e00*/  IMAD.MOV.U32 R3, RZ, RZ, R129 ;  /* 0x000000ffff037224 */ /* 0x002fc400078e0081 */
        /* <DEDUP_REMOVED lines=26> */
[----:B------:R-:W-:Y:S01]  /*1fb0*/  IMAD.MOV.U32 R220, RZ, RZ, R32 ;  /* 0x000000ffffdc7224 */ /* 0x000fe200078e0020 */
[----:B------:R-:W-:Y:S02]  /*1fc0*/  WARPGROUP.DEPBAR.LE gsb0, 0x0 ;  /* 0x00008000000079c5 */ /* 0x000fe40000010000 */
[----:B------:R-:W-:Y:S01]  /*1fd0*/  WARPGROUP.ARRIVE ;  /* 0x00000000000079c5 */ /* 0x000fe20000000000 */
[----:B------:R1:W-:Y:S01]  /*1fe0*/  STL.64 [R1+0x2e0], R214 ;  /* 0x0002e0d601007387 */ /* 0x0003e20000100a00 */
[----:B------:R-:W-:Y:S02]  /*1ff0*/  IMAD.MOV.U32 R221, RZ, RZ, R31 ;  /* 0x000000ffffdd7224 */ /* 0x000fe400078e001f */
[----:B------:R-:W-:Y:S01]  /*2000*/  IMAD.MOV.U32 R222, RZ, RZ, R30 ;  /* 0x000000ffffde7224 */ /* 0x000fe200078e001e */
[----:B------:R2:W-:Y:S01]  /*2010*/  STL.64 [R1+0x2d8], R212 ;  /* 0x0002d8d401007387 */ /* 0x0005e20000100a00 */
[----:B------:R-:W-:Y:S01]  /*2020*/  HGMMA.64x128x16.F32.BF16 R88, gdesc[UR16].tnspA.tnspB, RZ, !UPT, gsb0 ;  /* 0x61e00000105879f0 */ /* 0x000fe2000c0018ff */
[----:B------:R-:W-:Y:S01]  /*2030*/  UIADD3 UR16, UR4, 0x600, URZ ;  /* 0x0000060004107890 */ /* 0x000fe2000fffe03f */
[----:B------:R-:W-:Y:S01]  /*2040*/  IMAD.MOV.U32 R223, RZ, RZ, R29 ;  /* 0x000000ffffdf7224 */ /* 0x000fe200078e001d */
[----:B------:R3:W-:Y:S01]  /*2050*/  STL.64 [R1+0x2d0], R210 ;  /* 0x0002d0d201007387 */ /* 0x0007e20000100a00 */
[----:B------:R-:W-:Y:S01]  /*2060*/  IMAD.MOV.U32 R224, RZ, RZ, R28 ;  /* 0x000000ffffe07224 */ /* 0x000fe200078e001c */
[----:B------:R-:W-:Y:S01]  /*2070*/  UMOV UR17, 0x40000040 ;  /* 0x4000004000117882 */ /* 0x000fe20000000000 */
[----:B------:R-:W-:Y:S01]  /*2080*/  IMAD.MOV.U32 R225, RZ, RZ, R27 ;  /* 0x000000ffffe17224 */ /* 0x000fe200078e001b */
[----:B------:R4:W-:Y:S01]  /*2090*/  STL.64 [R1+0x2c8], R208 ;  /* 0x0002c8d001007387 */ /* 0x0009e20000100a00 */
[----:B-1----:R-:W-:-:S02]  /*20a0*/  IMAD.MOV.U32 R214, RZ, RZ, R38 ;  /* 0x000000ffffd67224 */ /* 0x002fc400078e0026 */
[----:B------:R-:W-:Y:S01]  /*20b0*/  IMAD.MOV.U32 R215, RZ, RZ, R37 ;  /* 0x000000ffffd77224 */ /* 0x000fe200078e0025 */
[----:B------:R1:W-:Y:S01]  /*20c0*/  STL.64 [R1+0x2c0], R206 ;  /* 0x0002c0ce01007387 */ /* 0x0003e20000100a00 */
[----:B--2---:R-:W-:Y:S02]  /*20d0*/  IMAD.MOV.U32 R212, RZ, RZ, R40 ;  /* 0x000000ffffd47224 */ /* 0x004fe400078e0028 */
[----:B------:R-:W-:Y:S01]  /*20e0*/  IMAD.MOV.U32 R213, RZ, RZ, R39 ;  /* 0x000000ffffd57224 */ /* 0x000fe200078e0027 */
[----:B------:R2:W-:Y:S01]  /*20f0*/  STL.64 [R1+0x2b8], R204 ;  /* 0x0002b8cc01007387 */ /* 0x0005e20000100a00 */
[----:B---3--:R-:W-:Y:S02]  /*2100*/  IMAD.MOV.U32 R210, RZ, RZ, R42 ;  /* 0x000000ffffd27224 */ /* 0x008fe400078e002a */
[----:B------:R-:W-:Y:S01]  /*2110*/  IMAD.MOV.U32 R211, RZ, RZ, R41 ;  /* 0x000000ffffd37224 */ /* 0x000fe200078e0029 */
[----:B------:R3:W-:Y:S01]  /*2120*/  STL.64 [R1+0x2b0], R202 ;  /* 0x0002b0ca01007387 */ /* 0x0007e20000100a00 */
[----:B----4-:R-:W-:-:S02]  /*2130*/  IMAD.MOV.U32 R208, RZ, RZ, R44 ;  /* 0x000000ffffd07224 */ /* 0x010fc400078e002c */
[----:B------:R-:W-:Y:S01]  /*2140*/  IMAD.MOV.U32 R209, RZ, RZ, R43 ;  /* 0x000000ffffd17224 */ /* 0x000fe200078e002b */
[----:B------:R4:W-:Y:S01]  /*2150*/  STL.64 [R1+0x2a8], R200 ;  /* 0x0002a8c801007387 */ /* 0x0009e20000100a00 */
[----:B-1----:R-:W-:Y:S02]  /*2160*/  IMAD.MOV.U32 R206, RZ, RZ, R46 ;  /* 0x000000ffffce7224 */ /* 0x002fe400078e002e */
[----:B------:R-:W-:Y:S01]  /*2170*/  IMAD.MOV.U32 R207, RZ, RZ, R45 ;  /* 0x000000ffffcf7224 */ /* 0x000fe200078e002d */
[----:B------:R1:W-:Y:S01]  /*2180*/  STL.64 [R1+0x2a0], R198 ;  /* 0x0002a0c601007387 */ /* 0x0003e20000100a00 */
[----:B--2---:R-:W-:Y:S02]  /*2190*/  IMAD.MOV.U32 R204, RZ, RZ, R48 ;  /* 0x000000ffffcc7224 */ /* 0x004fe400078e0030 */
[----:B------:R-:W-:Y:S01]  /*21a0*/  IMAD.MOV.U32 R205, RZ, RZ, R47 ;  /* 0x000000ffffcd7224 */ /* 0x000fe200078e002f */
[----:B------:R2:W-:Y:S01]  /*21b0*/  STL.64 [R1+0x298], R196 ;  /* 0x000298c401007387 */ /* 0x0005e20000100a00 */
[----:B---3--:R-:W-:-:S02]  /*21c0*/  IMAD.MOV.U32 R202, RZ, RZ, R50 ;  /* 0x000000ffffca7224 */ /* 0x008fc400078e0032 */
[----:B------:R-:W-:Y:S01]  /*21d0*/  IMAD.MOV.U32 R203, RZ, RZ, R49 ;  /* 0x000000ffffcb7224 */ /* 0x000fe200078e0031 */
[----:B------:R3:W-:Y:S01]  /*21e0*/  STL.64 [R1+0x290], R194 ;  /* 0x000290c201007387 */ /* 0x0007e20000100a00 */
[----:B----4-:R-:W-:Y:S02]  /*21f0*/  IMAD.MOV.U32 R200, RZ, RZ, R52 ;  /* 0x000000ffffc87224 */ /* 0x010fe400078e0034 */
[----:B------:R-:W-:Y:S01]  /*2200*/  IMAD.MOV.U32 R201, RZ, RZ, R51 ;  /* 0x000000ffffc97224 */ /* 0x000fe200078e0033 */
[----:B------:R4:W-:Y:S01]  /*2210*/  STL.64 [R1+0x288], R192 ;  /* 0x000288c001007387 */ /* 0x0009e20000100a00 */
[----:B-1----:R-:W-:Y:S02]  /*2220*/  IMAD.MOV.U32 R198, RZ, RZ, R54 ;  /* 0x000000ffffc67224 */ /* 0x002fe400078e0036 */
[----:B------:R-:W-:Y:S01]  /*2230*/  IMAD.MOV.U32 R199, RZ, RZ, R53 ;  /* 0x000000ffffc77224 */ /* 0x000fe200078e0035 */
[----:B------:R1:W-:Y:S01]  /*2240*/  STL.64 [R1+0x280], R190 ;  /* 0x000280be01007387 */ /* 0x0003e20000100a00 */
[----:B--2---:R-:W-:-:S02]  /*2250*/  IMAD.MOV.U32 R196, RZ, RZ, R56 ;  /* 0x000000ffffc47224 */ /* 0x004fc400078e0038 */
[----:B------:R-:W-:Y:S01]  /*2260*/  IMAD.MOV.U32 R197, RZ, RZ, R55 ;  /* 0x000000ffffc57224 */ /* 0x000fe200078e0037 */
[----:B------:R2:W-:Y:S01]  /*2270*/  STL.64 [R1+0x278], R188 ;  /* 0x000278bc01007387 */ /* 0x0005e20000100a00 */
[----:B---3--:R-:W-:Y:S02]  /*2280*/  IMAD.MOV.U32 R194, RZ, RZ, R58 ;  /* 0x000000ffffc27224 */ /* 0x008fe400078e003a */
[----:B------:R-:W-:Y:S02]  /*2290*/  IMAD.MOV.U32 R195, RZ, RZ, R57 ;  /* 0x000000ffffc37224 */ /* 0x000fe400078e0039 */
[----:B----4-:R-:W-:Y:S02]  /*22a0*/  IMAD.MOV.U32 R192, RZ, RZ, R60 ;  /* 0x000000ffffc07224 */ /* 0x010fe400078e003c */
[----:B------:R-:W-:Y:S02]  /*22b0*/  IMAD.MOV.U32 R193, RZ, RZ, R59 ;  /* 0x000000ffffc17224 */ /* 0x000fe400078e003b */
[----:B-1----:R-:W-:-:S02]  /*22c0*/  IMAD.MOV.U32 R190, RZ, RZ, R62 ;  /* 0x000000ffffbe7224 */ /* 0x002fc400078e003e */
[----:B------:R-:W-:Y:S02]  /*22d0*/  IMAD.MOV.U32 R191, RZ, RZ, R61 ;  /* 0x000000ffffbf7224 */ /* 0x000fe400078e003d */
[----:B--2---:R-:W-:Y:S02]  /*22e0*/  IMAD.MOV.U32 R188, RZ, RZ, R64 ;  /* 0x000000ffffbc7224 */ /* 0x004fe400078e0040 */
        /* <DEDUP_REMOVED lines=25> */
[----:B------:R-:W-:Y:S01]  /*2480*/  IMAD.MOV.U32 R251, RZ, RZ, R0 ;  /* 0x000000fffffb7224 */ /* 0x000fe200078e0000 */
[----:B------:R-:W-:Y:S02]  /*2490*/  WARPGROUP.DEPBAR.LE gsb0, 0x0 ;  /* 0x00008000000079c5 */ /* 0x000fe40000010000 */
[----:B------:R-:W-:-:S06]  /*24a0*/  WARPGROUP.ARRIVE ;  /* 0x00000000000079c5 */ /* 0x000fcc0000000000 */
[----:B------:R-:W-:Y:S01]  /*24b0*/  HGMMA.64x128x16.F32.BF16 R24, gdesc[UR16].tnspA.tnspB, RZ, !UPT, gsb0 ;  /* 0x61e00000101879f0 */ /* 0x000fe2000c0018ff */
[----:B------:R-:W-:Y:S02]  /*24c0*/  UIADD3 UR16, UR4, 0x80, URZ ;  /* 0x0000008004107890 */ /* 0x000fe4000fffe03f */
[----:B------:R-:W-:Y:S01]  /*24d0*/  UIADD3 UR18, UR10, 0x80, URZ ;  /* 0x000000800a127890 */ /* 0x000fe2000fffe03f */
[----:B------:R-:W-:Y:S01]  /*24e0*/  UMOV UR17, 0x40000040 ;  /* 0x4000004000117882 */ /* 0x000fe20000000000 */
[----:B------:R-:W-:Y:S01]  /*24f0*/  UMOV UR19, 0x40000040 ;  /* 0x4000004000137882 */ /* 0x000fe20000000000 */
[----:B------:R-:W-:Y:S02]  /*2500*/  WARPGROUP.DEPBAR.LE gsb0, 0x0 ;  /* 0x00008000000079c5 */ /* 0x000fe40000010000 */
[----:B------:R-:W-:-:S06]  /*2510*/  WARPGROUP.ARRIVE ;  /* 0x00000000000079c5 */ /* 0x000fcc0000000000 */
[----:B------:R-:W-:Y:S03]  /*2520*/  HGMMA.64x128x16.F32.BF16 R188, gdesc[UR16].tnspA.tnspB, R188, gsb0 ;  /* 0x61e0000010bc79f0 */ /* 0x000fe600080018bc */
[----:B------:R-:W-:Y:S02]  /*2530*/  WARPGROUP.DEPBAR.LE gsb0, 0x0 ;  /* 0x00008000000079c5 */ /* 0x000fe40000010000 */
[----:B------:R-:W-:Y:S04]  /*2540*/  STL.64 [R1], R188 ;  /* 0x000000bc01007387 */ /* 0x000fe80000100a00 */
[----:B------:R-:W-:Y:S04]  /*2550*/  STL.64 [R1+0x8], R190 ;  /* 0x000008be01007387 */ /* 0x000fe80000100a00 */
        /* <DEDUP_REMOVED lines=11> */
[----:B------:R1:W-:Y:S04]  /*2610*/  STL.64 [R1+0x68], R214 ;  /* 0x000068d601007387 */ /* 0x0003e80000100a00 */
        /* <DEDUP_REMOVED lines=18> */
[----:B-1----:R-:W2:Y:S04]  /*2740*/  LDL.LU.64 R214, [R1+0x2e0] ;  /* 0x0002e00001d67983 */ /* 0x002ea80000300a00 */
[----:B------:R-:W2:Y:S04]  /*2750*/  LDL.LU.64 R212, [R1+0x2d8] ;  /* 0x0002d80001d47983 */ /* 0x000ea80000300a00 */
        /* <DEDUP_REMOVED lines=11> */
[----:B------:R-:W2:Y:S01]  /*2810*/  LDL.LU.64 R188, [R1+0x278] ;  /* 0x0002780001bc7983 */ /* 0x000ea20000300a00 */
[----:B------:R-:W-:Y:S01]  /*2820*/  UIADD3 UR16, UR4, 0x280, URZ ;  /* 0x0000028004107890 */ /* 0x000fe2000fffe03f */
[----:B------:R-:W-:Y:S01]  /*2830*/  UMOV UR17, 0x40000040 ;  /* 0x4000004000117882 */ /* 0x000fe20000000000 */
[----:B--2---:R-:W-:-:S07]  /*2840*/  WARPGROUP.ARRIVE ;  /* 0x00000000000079c5 */ /* 0x004fce0000000000 */
[----:B------:R-:W-:Y:S01]  /*2850*/  HGMMA.64x128x16.F32.BF16 R152, gdesc[UR16].tnspA.tnspB, R152, gsb0 ;  /* 0x61e00000109879f0 */ /* 0x000fe20008001898 */
[----:B------:R-:W-:Y:S02]  /*2860*/  UIADD3 UR16, UR4, 0x480, URZ ;  /* 0x0000048004107890 */ /* 0x000fe4000fffe03f */
[----:B------:R-:W-:Y:S02]  /*2870*/  WARPGROUP.DEPBAR.LE gsb0, 0x0 ;  /* 0x00008000000079c5 */ /* 0x000fe40000010000 */
        /* <DEDUP_REMOVED lines=32> */
[----:B-1----:R-:W2:Y:S04]  /*2a80*/  LDL.LU.64 R152, [R1] ;  /* 0x0000000001987983 */ /* 0x002ea80000300a00 */
        /* <DEDUP_REMOVED lines=31> */
[----:B------:R-:W-:Y:S01]  /*2c80*/  WARPGROUP.ARRIVE ;  /* 0x00000000000079c5 */ /* 0x000fe20000000000 */
[----:B------:R-:W-:-:S05]  /*2c90*/  UMOV UR17, 0x40000040 ;  /* 0x4000004000117882 */ /* 0x000fca0000000000 */
[----:B------:R-:W-:Y:S01]  /*2ca0*/  HGMMA.64x128x16.F32.BF16 R88, gdesc[UR16].tnspA.tnspB, R88, gsb0 ;  /* 0x61e00000105879f0 */ /* 0x000fe20008001858 */
[----:B------:R-:W-:Y:S01]  /*2cb0*/  UIADD3 UR16, UR4, 0x680, URZ ;  /* 0x0000068004107890 */ /* 0x000fe2000fffe03f */
[----:B------:R-:W-:Y:S01]  /*2cc0*/  UMOV UR17, 0x40000040 ;  /* 0x4000004000117882 */ /* 0x000fe20000000000 */
[----:B------:R-:W-:Y:S02]  /*2cd0*/  WARPGROUP.DEPBAR.LE gsb0, 0x0 ;  /* 0x00008000000079c5 */ /* 0x000fe40000010000 */
[----:B------:R-:W-:-:S07]  /*2ce0*/  WARPGROUP.ARRIVE ;  /* 0x00000000000079c5 */ /* 0x000fce0000000000 */
[----:B------:R-:W-:Y:S01]  /*2cf0*/  HGMMA.64x128x16.F32.BF16 R24, gdesc[UR16].tnspA.tnspB, R24, gsb0 ;  /* 0x61e00000101879f0 */ /* 0x000fe20008001818 */
[----:B------:R-:W-:Y:S02]  /*2d00*/  UIADD3 UR16, UR4, 0x100, URZ ;  /* 0x0000010004107890 */ /* 0x000fe4000fffe03f */
[----:B------:R-:W-:Y:S01]  /*2d10*/  UIADD3 UR18, UR10, 0x100, URZ ;  /* 0x000001000a127890 */ /* 0x000fe2000fffe03f */
[----:B------:R-:W-:Y:S01]  /*2d20*/  UMOV UR17, 0x40000040 ;  /* 0x4000004000117882 */ /* 0x000fe20000000000 */
[----:B------:R-:W-:Y:S01]  /*2d30*/  UMOV UR19, 0x40000040 ;  /* 0x4000004000137882 */ /* 0x000fe20000000000 */
[----:B------:R-:W-:Y:S02]  /*2d40*/  WARPGROUP.DEPBAR.LE gsb0, 0x0 ;  /* 0x00008000000079c5 */ /* 0x000fe40000010000 */
[----:B--2---:R-:W-:-:S06]  /*2d50*/  WARPGROUP.ARRIVE ;  /* 0x00000000000079c5 */ /* 0x004fcc0000000000 */
[----:B------:R-:W-:Y:S03]  /*2d60*/  HGMMA.64x128x16.F32.BF16 R152, gdesc[UR16].tnspA.tnspB, R152, gsb0 ;  /* 0x61e00000109879f0 */ /* 0x000fe60008001898 */
[----:B------:R-:W-:Y:S02]  /*2d70*/  WARPGROUP.DEPBAR.LE gsb0, 0x0 ;  /* 0x00008000000079c5 */ /* 0x000fe40000010000 */
[----:B------:R-:W-:Y:S01]  /*2d80*/  STL.64 [R1], R152 ;  /* 0x0000009801007387 */ /* 0x000fe20000100a00 */
[----:B------:R-:W-:Y:S02]  /*2d90*/  IMAD.MOV.U32 R2, RZ, RZ, R214 ;  /* 0x000000ffff027224 */ /* 0x000fe400078e00d6 */
[----:B------:R-:W-:Y:S01]  /*2da0*/  IMAD.MOV.U32 R0, RZ, RZ, R215 ;  /* 0x000000ffff007224 */ /* 0x000fe200078e00d7 */
[----:B------:R1:W-:Y:S01]  /*2db0*/  STL.64 [R1+0x8], R154 ;  /* 0x0000089a01007387 */ /* 0x0003e20000100a00 */
[----:B------:R-:W-:-:S02]  /*2dc0*/  IMAD.MOV.U32 R6, RZ, RZ, R212 ;  /* 0x000000ffff067224 */ /* 0x000fc400078e00d4 */
[----:B------:R-:W-:Y:S01]  /*2dd0*/  IMAD.MOV.U32 R3, RZ, RZ, R213 ;  /* 0x000000ffff037224 */ /* 0x000fe200078e00d5 */
[----:B------:R-:W2:Y:S01]  /*2de0*/  LDL.LU.64 R214, [R1+0x270] ;  /* 0x0002700001d67983 */ /* 0x000ea20000300a00 */
[----:B------:R-:W-:Y:S02]  /*2df0*/  IMAD.MOV.U32 R8, RZ, RZ, R210 ;  /* 0x000000ffff087224 */ /* 0x000fe400078e00d2 */
[----:B------:R-:W-:Y:S01]  /*2e00*/  IMAD.MOV.U32 R7, RZ, RZ, R211 ;  /* 0x000000ffff077224 */ /* 0x000fe200078e00d3 */
[----:B------:R-:W2:Y:S01]  /*2e10*/  LDL.LU.64 R212, [R1+0x268] ;  /* 0x0002680001d47983 */ /* 0x000ea20000300a00 */
[----:B------:R-:W-:Y:S02]  /*2e20*/  IMAD.MOV.U32 R10, RZ, RZ, R208 ;  /* 0x000000ffff0a7224 */ /* 0x000fe400078e00d0 */
[----:B------:R-:W-:Y:S01]  /*2e30*/  IMAD.MOV.U32 R9, RZ, RZ, R209 ;  /* 0x000000ffff097224 */ /* 0x000fe200078e00d1 */
[----:B------:R-:W2:Y:S01]  /*2e40*/  LDL.LU.64 R210, [R1+0x260] ;  /* 0x0002600001d27983 */ /* 0x000ea20000300a00 */
        /* <DEDUP_REMOVED lines=77> */
[----:B------:R-:W2:Y:S04]  /*3320*/  LDL.LU.64 R158, [R1+0x190] ;  /* 0x00019000019e7983 */ /* 0x000ea80000300a00 */
[----:B------:R-:W2:Y:S04]  /*3330*/  LDL.LU.64 R156, [R1+0x188] ;  /* 0x00018800019c7983 */ /* 0x000ea80000300a00 */
[----:B-1----:R-:W2:Y:S04]  /*3340*/  LDL.LU.64 R154, [R1+0x180] ;  /* 0x00018000019a7983 */ /* 0x002ea80000300a00 */
[----:B------:R-:W2:Y:S01]  /*3350*/  LDL.LU.64 R152, [R1+0x178] ;  /* 0x0001780001987983 */ /* 0x000ea20000300a00 */
[----:B------:R-:W-:Y:S01]  /*3360*/  UIADD3 UR16, UR4, 0x300, URZ ;  /* 0x0000030004107890 */ /* 0x000fe2000fffe03f */
[----:B------:R-:W-:Y:S01]  /*3370*/  UMOV UR17, 0x40000040 ;  /* 0x4000004000117882 */ /* 0x000fe20000000000 */
[----:B--2---:R-:W-:-:S07]  /*3380*/  WARPGROUP.ARRIVE ;  /* 0x00000000000079c5 */ /* 0x004fce0000000000 */
[----:B------:R-:W-:Y:S01]  /*3390*/  HGMMA.64x128x16.F32.BF16 R152, gdesc[UR16].tnspA.tnspB, R152, gsb0 ;  /* 0x61e00000109879f0 */ /* 0x000fe20008001898 */
[----:B------:R-:W-:Y:S01]  /*33a0*/  UIADD3 UR16, UR4, 0x500, URZ ;  /* 0x0000050004107890 */ /* 0x000fe2000fffe03f */
[----:B------:R-:W-:Y:S01]  /*33b0*/  UMOV UR17, 0x40000040 ;  /* 0x4000004000117882 */ /* 0x000fe20000000000 */
        /* <DEDUP_REMOVED lines=15> */
[----:B-1----:R-:W2:Y:S04]  /*34b0*/  LDL.LU R188, [R1] ;  /* 0x0000000001bc7983 */ /* 0x002ea80000300800 */
[----:B------:R-:W2:Y:S04]  /*34c0*/  LDL.LU R189, [R1+0x4] ;  /* 0x0000040001bd7983 */ /* 0x000ea80000300800 */
[----:B------:R-:W2:Y:S04]  /*34d0*/  LDL.LU R190, [R1+0x8] ;  /* 0x0000080001be7983 */ /* 0x000ea80000300800 */
[----:B------:R-:W2:Y:S01]  /*34e0*/  LDL.LU R191, [R1+0xc] ;  /* 0x00000c0001bf7983 */ /* 0x000ea20000300800 */
[----:B------:R-:W-:-:S06]  /*34f0*/  WARPGROUP.ARRIVE ;  /* 0x00000000000079c5 */ /* 0x000fcc0000000000 */
[----:B------:R-:W-:Y:S01]  /*3500*/  HGMMA.64x128x16.F32.BF16 R88, gdesc[UR16].tnspA.tnspB, R88, gsb0 ;  /* 0x61e00000105879f0 */ /* 0x000fe20008001858 */
[----:B------:R-:W-:Y:S01]  /*3510*/  UIADD3 UR16, UR4, 0x700, URZ ;  /* 0x0000070004107890 */ /* 0x000fe2000fffe03f */
[----:B------:R-:W-:Y:S01]  /*3520*/  UMOV UR17, 0x40000040 ;  /* 0x4000004000117882 */ /* 0x000fe20000000000 */
        /* <DEDUP_REMOVED lines=10> */
[----:B------:R-:W-:Y:S01]  /*35d0*/  IMAD.MOV.U32 R205, RZ, RZ, R241 ;  /* 0x000000ffffcd7224 */ /* 0x000fe200078e00f1 */
[----:B------:R-:W-:-:S02]  /*35e0*/  WARPGROUP.DEPBAR.LE gsb0, 0x0 ;  /* 0x00008000000079c5 */ /* 0x000fc40000010000 */
[----:B------:R-:W-:-:S06]  /*35f0*/  WARPGROUP.ARRIVE ;  /* 0x00000000000079c5 */ /* 0x000fcc0000000000 */
[----:B------:R-:W-:Y:S01]  /*3600*/  HGMMA.64x128x16.F32.BF16 R24, gdesc[UR16].tnspA.tnspB, R24, gsb0 ;  /* 0x61e00000101879f0 */ /* 0x000fe20008001818 */
[----:B------:R-:W-:Y:S02]  /*3610*/  IMAD.MOV.U32 R206, RZ, RZ, R240 ;  /* 0x000000ffffce7224 */ /* 0x000fe400078e00f0 */
[----:B------:R-:W-:Y:S02]  /*3620*/  IMAD.MOV.U32 R207, RZ, RZ, R239 ;  /* 0x000000ffffcf7224 */ /* 0x000fe400078e00ef */
[----:B------:R-:W-:Y:S02]  /*3630*/  IMAD.MOV.U32 R208, RZ, RZ, R238 ;  /* 0x000000ffffd07224 */ /* 0x000fe400078e00ee */
[----:B------:R-:W-:Y:S02]  /*3640*/  IMAD.MOV.U32 R209, RZ, RZ, R237 ;  /* 0x000000ffffd17224 */ /* 0x000fe400078e00ed */
[----:B------:R-:W-:Y:S02]  /*3650*/  IMAD.MOV.U32 R210, RZ, RZ, R236 ;  /* 0x000000ffffd27224 */ /* 0x000fe400078e00ec */
[----:B------:R-:W-:Y:S01]  /*3660*/  IMAD.MOV.U32 R211, RZ, RZ, R235 ;  /* 0x000000ffffd37224 */ /* 0x000fe200078e00eb */
[----:B------:R-:W-:Y:S01]  /*3670*/  MOV R235, R19 ;  /* 0x0000001300eb7202 */ /* 0x000fe20000000f00 */
        /* <DEDUP_REMOVED lines=17> */
[----:B------:R-:W-:Y:S01]  /*3790*/  IMAD.MOV.U32 R251, RZ, RZ, R0 ;  /* 0x000000fffffb7224 */ /* 0x000fe200078e0000 */
[----:B------:R-:W-:Y:S01]  /*37a0*/  UIADD3 UR16, UR4, 0x180, URZ ;  /* 0x0000018004107890 */ /* 0x000fe2000fffe03f */
[----:B------:R-:W-:Y:S01]  /*37b0*/  IMAD.MOV.U32 R231, RZ, RZ, R23 ;  /* 0x000000ffffe77224 */ /* 0x000fe200078e0017 */
[----:B------:R-:W-:Y:S01]  /*37c0*/  UIADD3 UR18, UR10, 0x180, URZ ;  /* 0x000001800a127890 */ /* 0x000fe2000fffe03f */
[----:B------:R-:W-:Y:S01]  /*37d0*/  IMAD.MOV.U32 R232, RZ, RZ, R22 ;  /* 0x000000ffffe87224 */ /* 0x000fe200078e0016 */
[----:B------:R-:W-:Y:S01]  /*37e0*/  UMOV UR17, 0x40000040 ;  /* 0x4000004000117882 */ /* 0x000fe20000000000 */
[----:B------:R-:W-:Y:S01]  /*37f0*/  IMAD.MOV.U32 R233, RZ, RZ, R21 ;  /* 0x000000ffffe97224 */ /* 0x000fe200078e0015 */
[----:B------:R-:W-:Y:S01]  /*3800*/  UMOV UR19, 0x40000040 ;  /* 0x4000004000137882 */ /* 0x000fe20000000000 */
[----:B------:R-:W-:Y:S01]  /*3810*/  IMAD.MOV.U32 R234, RZ, RZ, R20 ;  /* 0x000000ffffea7224 */ /* 0x000fe200078e0014 */
[----:B------:R1:W5:Y:S01]  /*3820*/  LDL.LU R5, [R1+0x174] ;  /* 0x0001740001057983 */ /* 0x0003620000300800 */
[----:B------:R-:W-:-:S02]  /*3830*/  IMAD.MOV.U32 R236, RZ, RZ, R18 ;  /* 0x000000ffffec7224 */ /* 0x000fc400078e0012 */
[----:B------:R-:W-:Y:S01]  /*3840*/  IMAD.MOV.U32 R237, RZ, RZ, R17 ;  /* 0x000000ffffed7224 */ /* 0x000fe200078e0011 */
[----:B------:R1:W5:Y:S01]  /*3850*/  LDL.LU R4, [R1+0x170] ;  /* 0x0001700001047983 */ /* 0x0003620000300800 */
[----:B------:R-:W-:Y:S02]  /*3860*/  IMAD.MOV.U32 R238, RZ, RZ, R16 ;  /* 0x000000ffffee7224 */ /* 0x000fe400078e0010 */
[----:B------:R-:W-:Y:S02]  /*3870*/  IMAD.MOV.U32 R239, RZ, RZ, R15 ;  /* 0x000000ffffef7224 */ /* 0x000fe400078e000f */
[----:B------:R-:W-:Y:S01]  /*3880*/  IMAD.MOV.U32 R240, RZ, RZ, R14 ;  /* 0x000000fffff07224 */ /* 0x000fe200078e000e */
[----:B------:R-:W-:-:S05]  /*3890*/  WARPGROUP.DEPBAR.LE gsb0, 0x0 ;  /* 0x00008000000079c5 */ /* 0x000fca0000010000 */
[----:B--2---:R-:W-:-:S06]  /*38a0*/  WARPGROUP.ARRIVE ;  /* 0x00000000000079c5 */ /* 0x004fcc0000000000 */
        /* <DEDUP_REMOVED lines=34> */
[----:B--2---:R-:W2:Y:S04]  /*3ad0*/  LDL.LU.64 R214, [R1+0x168] ;  /* 0x0001680001d67983 */ /* 0x004ea80000300a00 */
        /* <DEDUP_REMOVED lines=20> */
[----:B------:R-:W-:-:S07]  /*3c20*/  WARPGROUP.ARRIVE ;  /* 0x00000000000079c5 */ /* 0x000fce0000000000 */
[----:B------:R-:W-:Y:S01]  /*3c30*/  HGMMA.64x128x16.F32.BF16 R88, gdesc[UR16].tnspA.tnspB, R88, gsb0 ;  /* 0x61e00000105879f0 */ /* 0x000fe20008001858 */
[----:B------:R-:W-:Y:S01]  /*3c40*/  UIADD3 UR16, UR4, 0x780, URZ ;  /* 0x0000078004107890 */ /* 0x000fe2000fffe03f */
[----:B------:R-:W-:Y:S02]  /*3c50*/  UMOV UR17, 0x40000040 ;  /* 0x4000004000117882 */ /* 0x000fe40000000000 */
[----:B------:R-:W-:Y:S01]  /*3c60*/  UMOV UR4, 0x1 ;  /* 0x0000000100047882 */ /* 0x000fe20000000000 */
[----:B------:R-:W-:Y:S02]  /*3c70*/  WARPGROUP.DEPBAR.LE gsb0, 0x0 ;  /* 0x00008000000079c5 */ /* 0x000fe40000010000 */
[----:B------:R-:W-:-:S06]  /*3c80*/  WARPGROUP.ARRIVE ;  /* 0x00000000000079c5 */ /* 0x000fcc0000000000 */
[----:B-1----:R-:W-:Y:S03]  /*3c90*/  HGMMA.64x128x16.F32.BF16 R24, gdesc[UR16].tnspA.tnspB, R24, gsb0 ;  /* 0x61e00000101879f0 */ /* 0x002fe60008001818 */
[----:B------:R-:W-:Y:S02]  /*3ca0*/  WARPGROUP.DEPBAR.LE gsb0, 0x0 ;  /* 0x00008000000079c5 */ /* 0x000fe40000010000 */
.L_x_14:
[----:B------:R-:W-:-:S04]  /*3cb0*/  UISETP.LT.AND UP0, UPT, UR5, 0x1, UPT ;  /* 0x000000010500788c */ /* 0x000fc8000bf01270 */
[----:B------:R-:W-:-:S04]  /*3cc0*/  USEL UR9, UR5, 0x1, UP0 ;  /* 0x0000000105097887 */ /* 0x000fc80008000000 */
[----:B------:R-:W-:-:S04]  /*3cd0*/  UIADD3 UR9, -UR9, UR5, URZ ;  /* 0x0000000509097290 */ /* 0x000fc8000fffe13f */
[----:B------:R-:W-:-:S06]  /*3ce0*/  UISETP.GE.AND UP0, UPT, UR9, 0x1, UPT ;  /* 0x000000010900788c */ /* 0x000fcc000bf06270 */
[----:B------:R-:W-:-:S13]  /*3cf0*/  PLOP3.LUT P0, PT, PT, PT, UP0, 0x80, 0x0 ;  /* 0x000000000000781c */ /* 0x000fda0003f0f008 */
[----:B------:R-:W-:Y:S05]  /*3d00*/  @!P0 BRA `(.L_x_17) ;  /* 0x0000002800a48947 */ /* 0x000fea0003800000 */
[----:B------:R-:W-:Y:S01]  /*3d10*/  IMAD.MOV.U32 R3, RZ, RZ, RZ ;  /* 0x000000ffff037224 */ /* 0x000fe200078e00ff */
[----:B------:R-:W-:Y:S02]  /*3d20*/  ULOP3.LUT UR10, UR6, 0x1, URZ, 0xfc, !UPT ;  /* 0x00000001060a7892 */ /* 0x000fe4000f8efc3f */
[----:B------:R-:W-:Y:S01]  /*3d30*/  UISETP.NE.U32.AND UP0, UPT, UR4, URZ, UPT ;  /* 0x0000003f0400728c */ /* 0x000fe2000bf05070 */
[----:B------:R-:W-:Y:S01]  /*3d40*/  UMOV UR11, UR9 ;  /* 0x00000009000b7c82 */ /* 0x000fe20008000000 */
[----:B------:R-:W-:-:S09]  /*3d50*/  UMOV UR5, URZ ;  /* 0x0000003f00057c82 */ /* 0x000fd20008000000 */
.L_x_22:
[----:B------:R-:W-:-:S06]  /*3d60*/  UISETP.NE.AND UP1, UPT, UR10, 0x3, UPT ;  /* 0x000000030a00788c */ /* 0x000fcc000bf25270 */
[----:B------:R-:W-:-:S13]  /*3d70*/  PLOP3.LUT P1, PT, PT, PT, UP1, 0x80, 0x0 ;  /* 0x000000000000781c */ /* 0x000fda0003f2f018 */
[----:B------:R-:W-:Y:S05]  /*3d80*/  @!P1 BRA `(.L_x_18) ;  /* 0x0000000000049947 */ /* 0x000fea0003800000 */
[----:B------:R-:W-:Y:S01]  /*3d90*/  BPT.TRAP 0x1 ;  /* 0x000000040000795c */ /* 0x000fe20000300000 */
.L_x_18:
[----:B------:R-:W1:Y:S01]  /*3da0*/  S2UR UR16, SR_CgaCtaId ;  /* 0x00000000001079c3 */ /* 0x000e620000008800 */
[----:B------:R-:W-:Y:S01]  /*3db0*/  UMOV UR12, 0x400 ;  /* 0x00000400000c7882 */ /* 0x000fe20000000000 */
[----:B------:R-:W-:Y:S01]  /*3dc0*/  SHF.L.U32 R2, R3, 0x1f, RZ ;  /* 0x0000001f03027819 */ /* 0x000fe200000006ff */
[----:B-1----:R-:W-:-:S04]  /*3dd0*/  ULEA UR12, UR16, UR12, 0x18 ;  /* 0x0000000c100c7291 */ /* 0x002fc8000f8ec03f */
[----:B------:R-:W-:-:S12]  /*3de0*/  ULEA UR16, UR4, UR12, 0x3 ;  /* 0x0000000c04107291 */ /* 0x000fd8000f8e183f */
.L_x_19:
[----:B-1----:R-:W-:-:S04]  /*3df0*/  IMAD.U32 R0, RZ, RZ, UR16 ;  /* 0x00000010ff007e24 */ /* 0x002fc8000f8e00ff */
[----:B------:R1:W2:Y:S03]  /*3e00*/  SYNCS.PHASECHK.TRANS64.TRYWAIT P0, [R0+URZ+0x30000], R2 ;  /* 0x03000002000075a7 */ /* 0x0002a6000800017f */
[----:B--2---:R-:W-:Y:S05]  /*3e10*/  @!P0 NANOSLEEP.SYNCS 0x989680 ;  /* 0x009896800000895d */ /* 0x004fea0003900000 */
[----:B------:R-:W2:Y:S02]  /*3e20*/  @!P0 SYNCS.PHASECHK.TRANS64 P0, [R0+URZ+0x30000], R2 ;  /* 0x03000002000085a7 */ /* 0x000ea4000800007f */
[----:B--2---:R-:W-:Y:S05]  /*3e30*/  @!P0 BRA `(.L_x_19) ;  /* 0xfffffffc00ec8947 */ /* 0x004fea000383ffff */
        /* <DEDUP_REMOVED lines=32> */
[----:B--2---:R-:W2:Y:S04]  /*4040*/  LDL.LU.64 R24, [R1] ;  /* 0x0000000001187983 */ /* 0x004ea80000300a00 */
        /* <DEDUP_REMOVED lines=33> */
[----:B------:R-:W-:-:S02]  /*4260*/  UMOV UR23, 0x40000040 ;  /* 0x4000004000177882 */ /* 0x000fc40000000000 */
[----:B------:R-:W-:Y:S01]  /*4270*/  USHF.R.U32.HI UR17, URZ, 0x4, UR16 ;  /* 0x000000043f117899 */ /* 0x000fe20008011610 */
[----:B-----5:R-:W-:Y:S01]  /*4280*/  STL [R1+0x178], R5 ;  /* 0x0001780501007387 */ /* 0x020fe20000100800 */
[----:B------:R-:W-:Y:S02]  /*4290*/  USHF.R.U32.HI UR16, URZ, 0x4, UR12 ;  /* 0x000000043f107899 */ /* 0x000fe4000801160c */
[----:B------:R-:W-:Y:S01]  /*42a0*/  ULOP3.LUT UR17, UR17, 0x3fff, URZ, 0xc0, !UPT ;  /* 0x00003fff11117892 */ /* 0x000fe2000f8ec03f */
[----:B------:R3:W-:Y:S01]  /*42b0*/  STL [R1+0x174], R4 ;  /* 0x0001740401007387 */ /* 0x0007e20000100800 */
[----:B------:R-:W-:Y:S02]  /*42c0*/  ULOP3.LUT UR16, UR16, 0x3fff, URZ, 0xc0, !UPT ;  /* 0x00003fff10107892 */ /* 0x000fe4000f8ec03f */
[----:B------:R-:W-:Y:S01]  /*42d0*/  ULOP3.LUT UR17, UR17, 0x2000000, URZ, 0xfc, !UPT ;  /* 0x0200000011117892 */ /* 0x000fe2000f8efc3f */
[----:B------:R4:W-:Y:S01]  /*42e0*/  STL [R1+0x170], R3 ;  /* 0x0001700301007387 */ /* 0x0009e20000100800 */
[----:B------:R-:W-:-:S02]  /*42f0*/  ULEA UR18, UR4, UR16, 0xb ;  /* 0x0000001004127291 */ /* 0x000fc4000f8e583f */
[----:B------:R-:W-:-:S05]  /*4300*/  ULEA UR16, UR4, UR17, 0xa ;  /* 0x0000001104107291 */ /* 0x000fca000f8e503f */
[----:B------:R-:W-:Y:S02]  /*4310*/  UMOV UR20, UR18 ;  /* 0x0000001200147c82 */ /* 0x000fe40008000000 */
[----:B------:R-:W-:Y:S01]  /*4320*/  UMOV UR22, UR16 ;  /* 0x0000001000167c82 */ /* 0x000fe20008000000 */
[----:B--2---:R-:W-:-:S06]  /*4330*/  WARPGROUP.ARRIVE ;  /* 0x00000000000079c5 */ /* 0x004fcc0000000000 */
[----:B------:R-:W-:Y:S01]  /*4340*/  HGMMA.64x128x16.F32.BF16 R24, gdesc[UR20].tnspA.tnspB, R24, UP0, gsb0 ;  /* 0x61e00000141879f0 */ /* 0x000fe2000b801818 */
[----:B------:R-:W-:Y:S01]  /*4350*/  UIADD3 UR20, UR18, 0x200, URZ ;  /* 0x0000020012147890 */ /* 0x000fe2000fffe03f */
[----:B------:R-:W-:Y:S01]  /*4360*/  UMOV UR21, 0x40000040 ;  /* 0x4000004000157882 */ /* 0x000fe20000000000 */
[----:B------:R-:W-:Y:S02]  /*4370*/  WARPGROUP.DEPBAR.LE gsb0, 0x0 ;  /* 0x00008000000079c5 */ /* 0x000fe40000010000 */
[----:B------:R-:W-:Y:S01]  /*4380*/  STL.64 [R1], R24 ;  /* 0x0000001801007387 */ /* 0x000fe20000100a00 */
[----:B-1----:R-:W-:Y:S02]  /*4390*/  IMAD.MOV.U32 R2, RZ, RZ, R86 ;  /* 0x000000ffff027224 */ /* 0x002fe400078e0056 */
[----:B------:R-:W-:Y:S01]  /*43a0*/  IMAD.MOV.U32 R0, RZ, RZ, R87 ;  /* 0x000000ffff007224 */ /* 0x000fe200078e0057 */
[----:B------:R1:W-:Y:S01]  /*43b0*/  STL.64 [R1+0x8], R26 ;  /* 0x0000081a01007387 */ /* 0x0003e20000100a00 */
[----:B---3--:R-:W-:-:S02]  /*43c0*/  IMAD.MOV.U32 R4, RZ, RZ, R84 ;  /* 0x000000ffff047224 */ /* 0x008fc400078e0054 */
[----:B----4-:R-:W-:Y:S01]  /*43d0*/  IMAD.MOV.U32 R3, RZ, RZ, R85 ;  /* 0x000000ffff037224 */ /* 0x010fe200078e0055 */
        /* <DEDUP_REMOVED lines=40> */
[----:B------:R-:W-:Y:S01]  /*4660*/  IMAD.MOV.U32 R220, RZ, RZ, R56 ;  /* 0x000000ffffdc7224 */ /* 0x000fe200078e0038 */
[----:B------:R-:W-:Y:S01]  /*4670*/  WARPGROUP.ARRIVE ;  /* 0x00000000000079c5 */ /* 0x000fe20000000000 */
[----:B------:R-:W-:Y:S01]  /*4680*/  IMAD.MOV.U32 R221, RZ, RZ, R57 ;  /* 0x000000ffffdd7224 */ /* 0x000fe200078e0039 */
[----:B------:R-:W2:Y:S01]  /*4690*/  LDL.LU.64 R58, [R1+0x378] ;  /* 0x00037800013a7983 */ /* 0x000ea20000300a00 */
[----:B------:R-:W-:-:S02]  /*46a0*/  IMAD.MOV.U32 R218, RZ, RZ, R54 ;  /* 0x000000ffffda7224 */ /* 0x000fc400078e0036 */
[----:B------:R-:W-:Y:S01]  /*46b0*/  IMAD.MOV.U32 R219, RZ, RZ, R55 ;  /* 0x000000ffffdb7224 */ /* 0x000fe200078e0037 */
[----:B------:R-:W2:Y:S01]  /*46c0*/  LDL.LU.64 R56, [R1+0x370] ;  /* 0x0003700001387983 */ /* 0x000ea20000300a00 */
[----:B------:R-:W-:Y:S01]  /*46d0*/  IMAD.MOV.U32 R216, RZ, RZ, R52 ;  /* 0x000000ffffd87224 */ /* 0x000fe200078e0034 */
[----:B------:R-:W-:Y:S01]  /*46e0*/  HGMMA.64x128x16.F32.BF16 R152, gdesc[UR20].tnspA.tnspB, R152, UP0, gsb0 ;  /* 0x61e00000149879f0 */ /* 0x000fe2000b801898 */
        /* <DEDUP_REMOVED lines=41> */
[----:B------:R-:W-:-:S03]  /*4980*/  WARPGROUP.DEPBAR.LE gsb0, 0x0 ;  /* 0x00008000000079c5 */ /* 0x000fc60000010000 */
        /* <DEDUP_REMOVED lines=14> */
[----:B-1----:R-:W3:Y:S04]  /*4a70*/  LDL.LU R188, [R1] ;  /* 0x0000000001bc7983 */ /* 0x002ee80000300800 */
[----:B------:R-:W3:Y:S04]  /*4a80*/  LDL.LU R189, [R1+0x4] ;  /* 0x0000040001bd7983 */ /* 0x000ee80000300800 */
[----:B------:R-:W3:Y:S04]  /*4a90*/  LDL.LU R190, [R1+0x8] ;  /* 0x0000080001be7983 */ /* 0x000ee80000300800 */
[----:B------:R-:W3:Y:S01]  /*4aa0*/  LDL.LU R191, [R1+0xc] ;  /* 0x00000c0001bf7983 */ /* 0x000ee20000300800 */
[----:B------:R-:W-:Y:S01]  /*4ab0*/  UIADD3 UR20, UR18, 0x400, URZ ;  /* 0x0000040012147890 */ /* 0x000fe2000fffe03f */
[----:B------:R-:W-:Y:S01]  /*4ac0*/  WARPGROUP.ARRIVE ;  /* 0x00000000000079c5 */ /* 0x000fe20000000000 */
[----:B------:R-:W-:-:S07]  /*4ad0*/  UMOV UR21, 0x40000040 ;  /* 0x4000004000157882 */ /* 0x000fce0000000000 */
[----:B------:R-:W-:Y:S01]  /*4ae0*/  HGMMA.64x128x16.F32.BF16 R88, gdesc[UR20].tnspA.tnspB, R88, UP0, gsb0 ;  /* 0x61e00000145879f0 */ /* 0x000fe2000b801858 */
        /* <DEDUP_REMOVED lines=14> */
[----:B--2---:R-:W-:-:S06]  /*4bd0*/  WARPGROUP.ARRIVE ;  /* 0x00000000000079c5 */ /* 0x004fcc0000000000 */
[----:B------:R-:W-:Y:S01]  /*4be0*/  HGMMA.64x128x16.F32.BF16 R24, gdesc[UR20].tnspA.tnspB, R24, UP0, gsb0 ;  /* 0x61e00000141879f0 */ /* 0x000fe2000b801818 */
        /* <DEDUP_REMOVED lines=36> */
[----:B------:R-:W-:Y:S02]  /*4e30*/  UIADD3 UR20, UR18, 0x80, URZ ;  /* 0x0000008012147890 */ /* 0x000fe4000fffe03f */
[----:B------:R-:W-:Y:S01]  /*4e40*/  UIADD3 UR22, UR16, 0x80, URZ ;  /* 0x0000008010167890 */ /* 0x000fe2000fffe03f */
[----:B------:R-:W-:Y:S01]  /*4e50*/  UMOV UR21, 0x40000040 ;  /* 0x4000004000157882 */ /* 0x000fe20000000000 */
[----:B------:R-:W-:Y:S01]  /*4e60*/  UMOV UR23, 0x40000040 ;  /* 0x4000004000177882 */ /* 0x000fe20000000000 */
[----:B------:R-:W-:-:S02]  /*4e70*/  WARPGROUP.DEPBAR.LE gsb0, 0x0 ;  /* 0x00008000000079c5 */ /* 0x000fc40000010000 */
[----:B---3--:R-:W-:-:S06]  /*4e80*/  WARPGROUP.ARRIVE ;  /* 0x00000000000079c5 */ /* 0x008fcc0000000000 */
        /* <DEDUP_REMOVED lines=267> */
[----:B------:R-:W-:Y:S01]  /*5f40*/  MOV R242, R13 ;  /* 0x0000000d00f27202 */ /* 0x000fe20000000f00 */
        /* <DEDUP_REMOVED lines=40> */
[----:B------:R-:W-:Y:S01]  /*61d0*/  IMAD.MOV.U32 R239, RZ, RZ, R16 ;  /* 0x000000ffffef7224 */ /* 0x000fe200078e0010 */
[----:B------:R1:W5:Y:S01]  /*61e0*/  LDL.LU R3, [R1+0x170] ;  /* 0x0001700001037983 */ /* 0x0003620000300800 */
        /* <DEDUP_REMOVED lines=61> */
[----:B------:R-:W-:Y:S01]  /*65c0*/  UMOV UR21, 0x40000040 ;  /* 0x4000004000157882 */ /* 0x000fe20000000000 */
[----:B------:R-:W-:Y:S02]  /*65d0*/  WARPGROUP.DEPBAR.LE gsb0, 0x0 ;  /* 0x00008000000079c5 */ /* 0x000fe40000010000 */
[----:B------:R-:W-:-:S07]  /*65e0*/  WARPGROUP.ARRIVE ;  /* 0x00000000000079c5 */ /* 0x000fce0000000000 */
[----:B------:R-:W-:Y:S03]  /*65f0*/  HGMMA.64x128x16.F32.BF16 R24, gdesc[UR20].tnspA.tnspB, R24, gsb0 ;  /* 0x61e00000141879f0 */ /* 0x000fe60008001818 */
[----:B------:R-:W-:Y:S02]  /*6600*/  WARPGROUP.DEPBAR.LE gsb0, 0x0 ;  /* 0x00008000000079c5 */ /* 0x000fe40000010000 */
[----:B-1----:R-:W-:Y:S05]  /*6610*/  @!P1 BRA `(.L_x_20) ;  /* 0x0000000000049947 */ /* 0x002fea0003800000 */
[----:B------:R-:W-:Y:S01]  /*6620*/  BPT.TRAP 0x1 ;  /* 0x000000040000795c */ /* 0x000fe20000300000 */
.L_x_20:
[----:B-----5:R-:W-:Y:S01]  /*6630*/  ISETP.NE.AND P0, PT, R4, RZ, PT ;  /* 0x000000ff0400720c */ /* 0x020fe20003f05270 */
[----:B------:R-:W-:Y:S01]  /*6640*/  IMAD.U32 R0, RZ, RZ, UR5 ;  /* 0x00000005ff007e24 */ /* 0x000fe2000f8e00ff */
[----:B------:R-:W-:-:S11]  /*6650*/  UISETP.GT.U32.AND UP0, UPT, UR6, 0x1, UPT ;  /* 0x000000010600788c */ /* 0x000fd6000bf04070 */
[----:B------:R-:W-:-:S05]  /*6660*/  @P0 LEA R0, R0, UR12, 0x3 ;  /* 0x0000000c00000c11 */ /* 0x000fca000f8e18ff */
[----:B------:R-:W-:-:S05]  /*6670*/  @P0 VIADD R0, R0, 0x30020 ;  /* 0x0003002000000836 */ /* 0x000fca0000000000 */
[----:B------:R-:W-:-:S04]  /*6680*/  @P0 PRMT R0, R5, 0x654, R0 ;  /* 0x0000065405000816 */ /* 0x000fc80000000000 */
[----:B------:R1:W-:Y:S01]  /*6690*/  @P0 SYNCS.ARRIVE.TRANS64.RED.A1T0 RZ, [R0+URZ], RZ ;  /* 0x000000ff00ff09a7 */ /* 0x0003e2000810043f */
[----:B------:R-:W-:-:S13]  /*66a0*/  PLOP3.LUT P0, PT, PT, PT, UP0, 0x80, 0x0 ;  /* 0x000000000000781c */ /* 0x000fda0003f0f008 */
[----:B-1----:R-:W-:Y:S05]  /*66b0*/  @P0 BRA `(.L_x_21) ;  /* 0x0000000000040947 */ /* 0x002fea0003800000 */
[----:B------:R-:W-:Y:S01]  /*66c0*/  BPT.TRAP 0x1 ;  /* 0x000000040000795c */ /* 0x000fe20000300000 */
.L_x_21:
[----:B------:R-:W-:Y:S02]  /*66d0*/  UISETP.GT.AND UP2, UPT, UR11, 0x1, UPT ;  /* 0x000000010b00788c */ /* 0x000fe4000bf44270 */
[----:B------:R-:W-:Y:S02]  /*66e0*/  UIADD3 UR4, UR4, 0x1, URZ ;  /* 0x0000000104047890 */ /* 0x000fe4000fffe03f */
[----:B------:R-:W-:Y:S02]  /*66f0*/  UIADD3 UR5, UR5, 0x1, URZ ;  /* 0x0000000105057890 */ /* 0x000fe4000fffe03f */
[----:B------:R-:W-:Y:S01]  /*6700*/  PLOP3.LUT P0, PT, PT, PT, UP2, 0x80, 0x0 ;  /* 0x000000000000781c */ /* 0x000fe20003f0f028 */
[----:B------:R-:W-:Y:S02]  /*6710*/  UISETP.NE.AND UP0, UPT, UR4, 0x4, UPT ;  /* 0x000000040400788c */ /* 0x000fe4000bf05270 */
[----:B------:R-:W-:Y:S02]  /*6720*/  UISETP.NE.AND UP1, UPT, UR5, 0x4, UPT ;  /* 0x000000040500788c */ /* 0x000fe4000bf25270 */
[----:B------:R-:W-:-:S02]  /*6730*/  USEL UR12, URZ, 0x1, UP0 ;  /* 0x000000013f0c7887 */ /* 0x000fc40008000000 */
[----:B------:R-:W-:Y:S02]  /*6740*/  USEL UR4, UR4, URZ, UP0 ;  /* 0x0000003f04047287 */ /* 0x000fe40008000000 */
[----:B------:R-:W-:Y:S02]  /*6750*/  UIADD3 UR11, UR11, -0x1, URZ ;  /* 0xffffffff0b0b7890 */ /* 0x000fe4000fffe03f */
[----:B------:R-:W-:Y:S01]  /*6760*/  USEL UR5, UR5, URZ, UP1 ;  /* 0x0000003f05057287 */ /* 0x000fe20008800000 */
[----:B------:R-:W-:Y:S01]  /*6770*/  LOP3.LUT R3, R3, UR12, RZ, 0x3c, !PT ;  /* 0x0000000c03037c12 */ /* 0x000fe2000f8e3cff */
[----:B------:R-:W-:Y:S01]  /*6780*/  UPLOP3.LUT UP0, UPT, UPT, UPT, UPT, 0x80, 0x0 ;  /* 0x000000000000789c */ /* 0x000fe20003f0f070 */
[----:B------:R-:W-:Y:S10]  /*6790*/  @P0 BRA `(.L_x_22) ;  /* 0xffffffd400700947 */ /* 0x000ff4000383ffff */
.L_x_17:
[----:B------:R-:W1:Y:S02]  /*67a0*/  LDC R0, c[0x0][0x290] ;  /* 0x0000a400ff007b82 */ /* 0x000e640000000800 */
[----:B-1----:R-:W-:-:S13]  /*67b0*/  ISETP.GE.AND P0, PT, R0, 0x1, PT ;  /* 0x000000010000780c */ /* 0x002fda0003f06270 */
[----:B------:R-:W-:Y:S05]  /*67c0*/  @!P0 BRA `(.L_x_23) ;  /* 0x00000000004c8947 */ /* 0x000fea0003800000 */
[----:B------:R-:W-:-:S04]  /*67d0*/  ULOP3.LUT UR4, UR6, 0x1, URZ, 0xfc, !UPT ;  /* 0x0000000106047892 */ /* 0x000fc8000f8efc3f */
[----:B------:R-:W-:-:S06]  /*67e0*/  UISETP.NE.AND UP0, UPT, UR4, 0x3, UPT ;  /* 0x000000030400788c */ /* 0x000fcc000bf05270 */
[----:B------:R-:W-:-:S13]  /*67f0*/  PLOP3.LUT P0, PT, PT, PT, UP0, 0x80, 0x0 ;  /* 0x000000000000781c */ /* 0x000fda0003f0f008 */
[----:B------:R-:W-:Y:S05]  /*6800*/  @!P0 BRA `(.L_x_24) ;  /* 0x0000000000048947 */ /* 0x000fea0003800000 */
[----:B------:R-:W-:Y:S01]  /*6810*/  BPT.TRAP 0x1 ;  /* 0x000000040000795c */ /* 0x000fe20000300000 */
.L_x_24:
[----:B-----5:R-:W-:Y:S01]  /*6820*/  ISETP.NE.AND P0, PT, R4, RZ, PT ;  /* 0x000000ff0400720c */ /* 0x020fe20003f05270 */
[----:B------:R-:W-:-:S12]  /*6830*/  UISETP.GT.U32.AND UP0, UPT, UR6, 0x1, UPT ;  /* 0x000000010600788c */ /* 0x000fd8000bf04070 */
[----:B------:R-:W1:Y:S01]  /*6840*/  @P0 S2R R2, SR_CgaCtaId ;  /* 0x0000000000020919 */ /* 0x000e620000008800 */
[----:B------:R-:W-:-:S04]  /*6850*/  @P0 MOV R0, 0x400 ;  /* 0x0000040000000802 */ /* 0x000fc80000000f00 */
[----:B-1----:R-:W-:Y:S01]  /*6860*/  @P0 LEA R2, R2, R0, 0x18 ;  /* 0x0000000002020211 */ /* 0x002fe200078ec0ff */
[----:B------:R-:W-:-:S04]  /*6870*/  IMAD.U32 R0, RZ, RZ, UR9 ;  /* 0x00000009ff007e24 */ /* 0x000fc8000f8e00ff */
[----:B------:R-:W-:-:S05]  /*6880*/  @P0 IMAD.SHL.U32 R0, R0, 0x8, RZ ;  /* 0x0000000800000824 */ /* 0x000fca00078e00ff */
[----:B------:R-:W-:-:S04]  /*6890*/  @P0 LOP3.LUT R0, R0, 0x18, RZ, 0xc0, !PT ;  /* 0x0000001800000812 */ /* 0x000fc800078ec0ff */
[----:B------:R-:W-:-:S04]  /*68a0*/  @P0 IADD3 R0, R2, 0x30020, R0 ;  /* 0x0003002002000810 */ /* 0x000fc80007ffe000 */
[----:B------:R-:W-:-:S04]  /*68b0*/  @P0 PRMT R5, R5, 0x654, R0 ;  /* 0x0000065405050816 */ /* 0x000fc80000000000 */
[----:B------:R1:W-:Y:S01]  /*68c0*/  @P0 SYNCS.ARRIVE.TRANS64.RED.A1T0 RZ, [R5+URZ], RZ ;  /* 0x000000ff05ff09a7 */ /* 0x0003e2000810043f */
[----:B------:R-:W-:-:S13]  /*68d0*/  PLOP3.LUT P0, PT, PT, PT, UP0, 0x80, 0x0 ;  /* 0x000000000000781c */ /* 0x000fda0003f0f008 */
[----:B-1----:R-:W-:Y:S05]  /*68e0*/  @P0 BRA `(.L_x_23) ;  /* 0x0000000000040947 */ /* 0x002fea0003800000 */
[----:B------:R-:W-:Y:S01]  /*68f0*/  BPT.TRAP 0x1 ;  /* 0x000000040000795c */ /* 0x000fe20000300000 */
.L_x_23:
[----:B------:R-:W1:Y:S01]  /*6900*/  S2R R2, SR_TID.X ;  /* 0x0000000000027919 */ /* 0x000e620000002100 */
[----:B------:R-:W-:Y:S01]  /*6910*/  USHF.L.U32 UR17, UR14, 0x7, URZ ;  /* 0x000000070e117899 */ /* 0x000fe2000800063f */
[----:B------:R-:W-:Y:S01]  /*6920*/  ULDC.64 UR18, c[0x0][0x5d0] ;  /* 0x0001740000127ab9 */ /* 0x000fe20000000a00 */
[----:B------:R-:W2:Y:S02]  /*6930*/  S2R R7, SR_CTAID.X ;  /* 0x0000000000077919 */ /* 0x000ea40000002500 */
[----:B------:R-:W-:Y:S02]  /*6940*/  USHF.R.S32.HI UR20, URZ, 0x1f, UR17 ;  /* 0x0000001f3f147899 */ /* 0x000fe40008011411 */
[----:B------:R-:W-:Y:S01]  /*6950*/  USHF.R.S32.HI UR16, URZ, 0x1f, UR7 ;  /* 0x0000001f3f107899 */ /* 0x000fe20008011407 */
[----:B------:R-:W-:Y:S01]  /*6960*/  ULDC.64 UR4, c[0x0][0x5e0] ;  /* 0x0001780000047ab9 */ /* 0x000fe20000000a00 */
[----:B------:R-:W-:Y:S01]  /*6970*/  USHF.R.S32.HI UR12, URZ, 0x1f, UR15 ;  /* 0x0000001f3f0c7899 */ /* 0x000fe2000801140f */
[----:B-1----:R-:W-:-:S04]  /*6980*/  SHF.R.S32.HI R0, RZ, 0x1f, R2 ;  /* 0x0000001fff007819 */ /* 0x002fc80000011402 */
[----:B------:R-:W-:-:S04]  /*6990*/  LEA.HI R0, R0, R2, RZ, 0x7 ;  /* 0x0000000200007211 */ /* 0x000fc800078f38ff */
[----:B------:R-:W-:-:S05]  /*69a0*/  LOP3.LUT R0, R0, 0xffffff80, RZ, 0xc0, !PT ;  /* 0xffffff8000007812 */ /* 0x000fca00078ec0ff */
[----:B------:R-:W-:-:S05]  /*69b0*/  IMAD.IADD R0, R2, 0x1, -R0 ;  /* 0x0000000102007824 */ /* 0x000fca00078e0a00 */
[----:B------:R-:W-:-:S04]  /*69c0*/  SHF.R.S32.HI R6, RZ, 0x1f, R0 ;  /* 0x0000001fff067819 */ /* 0x000fc80000011400 */
[CC--:B------:R-:W-:Y:S02]  /*69d0*/  LEA.HI R2, R6.reuse, R0.reuse, RZ, 0x2 ;  /* 0x0000000006027211 */ /* 0x0c0fe400078f10ff */
[----:B------:R-:W-:Y:S02]  /*69e0*/  LEA.HI R6, R6, R0, RZ, 0x5 ;  /* 0x0000000006067211 */ /* 0x000fe400078f28ff */
[--C-:B------:R-:W-:Y:S02]  /*69f0*/  SHF.R.S32.HI R3, RZ, 0x2, R2.reuse ;  /* 0x00000002ff037819 */ /* 0x100fe40000011402 */
[----:B-----5:R-:W-:Y:S02]  /*6a00*/  SHF.R.S32.HI R4, RZ, 0x1f, R2 ;  /* 0x0000001fff047819 */ /* 0x020fe40000011402 */
[----:B------:R-:W-:Y:S02]  /*6a10*/  LOP3.LUT R12, R2, 0xfffffffc, RZ, 0xc0, !PT ;  /* 0xfffffffc020c7812 */ /* 0x000fe400078ec0ff */
[----:B------:R-:W-:-:S03]  /*6a20*/  LEA.HI R4, R4, R3, RZ, 0x3 ;  /* 0x0000000304047211 */ /* 0x000fc600078f18ff */
[----:B------:R-:W-:Y:S01]  /*6a30*/  IMAD.IADD R12, R0, 0x1, -R12 ;  /* 0x00000001000c7824 */ /* 0x000fe200078e0a0c */
[----:B------:R-:W-:Y:S02]  /*6a40*/  LOP3.LUT R2, R4, 0xfffffff8, RZ, 0xc0, !PT ;  /* 0xfffffff804027812 */ /* 0x000fe400078ec0ff */
[----:B------:R-:W1:Y:S01]  /*6a50*/  LDC.64 R4, c[0x0][0x280] ;  /* 0x0000a000ff047b82 */ /* 0x000e620000000a00 */
[----:B------:R-:W-:Y:S02]  /*6a60*/  SHF.R.S32.HI R0, RZ, 0x5, R6 ;  /* 0x00000005ff007819 */ /* 0x000fe40000011406 */
[----:B------:R-:W-:-:S05]  /*6a70*/  IMAD.IADD R2, R3, 0x1, -R2 ;  /* 0x0000000103027824 */ /* 0x000fca00078e0a02 */
[----:B------:R-:W-:-:S03]  /*6a80*/  SHF.R.S32.HI R3, RZ, 0x1f, R2 ;  /* 0x0000001fff037819 */ /* 0x000fc60000011402 */
[----:B------:R-:W-:-:S04]  /*6a90*/  IMAD.WIDE R14, R0, 0x10, R2 ;  /* 0x00000010000e7825 */ /* 0x000fc800078e0202 */
[C---:B--2---:R-:W-:Y:S02]  /*6aa0*/  IMAD.SHL.U32 R3, R7.reuse, 0x100, RZ ;  /* 0x0000010007037824 */ /* 0x044fe400078e00ff */
[----:B------:R-:W-:-:S04]  /*6ab0*/  IMAD.WIDE R14, R7, 0x100, R14 ;  /* 0x00000100070e7825 */ /* 0x000fc800078e020e */
[----:B------:R-:W-:Y:S01]  /*6ac0*/  IMAD R0, R0, -0x10, -R3 ;  /* 0xfffffff000007824 */ /* 0x000fe200078e0a03 */
[----:B-1----:R-:W-:Y:S01]  /*6ad0*/  ISETP.LE.AND P0, PT, R5, UR17, PT ;  /* 0x0000001105007c0c */ /* 0x002fe2000bf03270 */
[C---:B------:R-:W-:Y:S02]  /*6ae0*/  IMAD R5, R12.reuse, -0x2, R5 ;  /* 0xfffffffe0c057824 */ /* 0x040fe400078e0205 */
[----:B------:R-:W-:Y:S01]  /*6af0*/  IMAD.SHL.U32 R12, R12, 0x2, RZ ;  /* 0x000000020c0c7824 */ /* 0x000fe200078e00ff */
[-C--:B------:R-:W-:Y:S02]  /*6b00*/  ISETP.GE.OR P0, PT, R3, R4.reuse, P0 ;  /* 0x000000040300720c */ /* 0x080fe40000706670 */
[----:B------:R-:W-:Y:S01]  /*6b10*/  IADD3 R0, R0, R4, -R2 ;  /* 0x0000000400007210 */ /* 0x000fe20007ffe802 */
[----:B------:R-:W-:Y:S01]  /*6b20*/  IMAD R4, R15, UR18, RZ ;  /* 0x000000120f047c24 */ /* 0x000fe2000f8e02ff */
[----:B------:R-:W-:-:S03]  /*6b30*/  SHF.R.S32.HI R13, RZ, 0x1f, R12 ;  /* 0x0000001fff0d7819 */ /* 0x000fc6000001140c */
[C---:B------:R-:W-:Y:S02]  /*6b40*/  IMAD R4, R14.reuse, UR19, R4 ;  /* 0x000000130e047c24 */ /* 0x040fe4000f8e0204 */
[----:B------:R-:W-:-:S03]  /*6b50*/  IMAD.WIDE.U32 R2, R14, UR18, R12 ;  /* 0x000000120e027c25 */ /* 0x000fc6000f8e000c */
[----:B------:R-:W-:-:S04]  /*6b60*/  IADD3 R2, P1, R2, UR17, RZ ;  /* 0x0000001102027c10 */ /* 0x000fc8000ff3e0ff */
[----:B------:R-:W-:Y:S01]  /*6b70*/  IADD3.X R3, R3, UR20, R4, P1, !PT ;  /* 0x0000001403037c10 */ /* 0x000fe20008ffe404 */
[----:B------:R-:W-:Y:S01]  /*6b80*/  IMAD.U32 R4, RZ, RZ, UR4 ;  /* 0x00000004ff047e24 */ /* 0x000fe2000f8e00ff */
[----:B------:R-:W-:-:S03]  /*6b90*/  UIMAD UR4, UR16, UR4, URZ ;  /* 0x00000004100472a4 */ /* 0x000fc6000f8e023f */
[----:B------:R-:W-:Y:S01]  /*6ba0*/  IMAD.WIDE.U32 R2, R4, UR7, R2 ;  /* 0x0000000704027c25 */ /* 0x000fe2000f8e0002 */
[----:B------:R-:W-:-:S03]  /*6bb0*/  UIMAD UR4, UR7, UR5, UR4 ;  /* 0x00000005070472a4 */ /* 0x000fc6000f8e0204 */
[----:B------:R-:W-:-:S03]  /*6bc0*/  IMAD.MOV.U32 R6, RZ, RZ, R2 ;  /* 0x000000ffff067224 */ /* 0x000fc600078e0002 */
[----:B------:R-:W-:Y:S01]  /*6bd0*/  VIADD R7, R3, UR4 ;  /* 0x0000000403077c36 */ /* 0x000fe20008000000 */
[----:B------:R-:W-:Y:S02]  /*6be0*/  ULDC.64 UR4, c[0x0][0x5d8] ;  /* 0x0001760000047ab9 */ /* 0x000fe40000000a00 */
[----:B------:R-:W-:-:S04]  /*6bf0*/  IMAD.U32 R2, RZ, RZ, UR4 ;  /* 0x00000004ff027e24 */ /* 0x000fc8000f8e00ff */
[----:B------:R-:W-:Y:S01]  /*6c00*/  IMAD.WIDE.U32 R6, R2, UR15, R6 ;  /* 0x0000000f02067c25 */ /* 0x000fe2000f8e0006 */
[----:B------:R-:W-:Y:S06]  /*6c10*/  @P0 EXIT ;  /* 0x000000000000094d */ /* 0x000fec0003800000 */
[----:B------:R-:W-:Y:S01]  /*6c20*/  ULDC.64 UR10, c[0x0][0x288] ;  /* 0x0000a200000a7ab9 */ /* 0x000fe20000000a00 */
[----:B------:R-:W-:Y:S02]  /*6c30*/  UIMAD UR4, UR12, UR4, URZ ;  /* 0x000000040c0472a4 */ /* 0x000fe4000f8e023f */
[----:B------:R-:W-:Y:S02]  /*6c40*/  UISETP.GE.AND UP0, UPT, UR15, UR10, UPT ;  /* 0x0000000a0f00728c */ /* 0x000fe4000bf06270 */
[----:B------:R-:W-:Y:S02]  /*6c50*/  UIMAD UR5, UR15, UR5, UR4 ;  /* 0x000000050f0572a4 */ /* 0x000fe4000f8e0204 */
[----:B------:R-:W-:-:S03]  /*6c60*/  UISETP.GE.OR UP0, UPT, UR7, UR11, UP0 ;  /* 0x0000000b0700728c */ /* 0x000fc60008706670 */
[----:B------:R-:W-:Y:S02]  /*6c70*/  ULDC.64 UR10, c[0x0][0x5b8] ;  /* 0x00016e00000a7ab9 */ /* 0x000fe40000000a00 */
[----:B------:R-:W-:Y:S01]  /*6c80*/  UIMAD UR4, UR12, UR10, URZ ;  /* 0x0000000a0c0472a4 */ /* 0x000fe2000f8e023f */
[----:B------:R-:W-:-:S13]  /*6c90*/  PLOP3.LUT P0, PT, PT, PT, UP0, 0x80, 0x0 ;  /* 0x000000000000781c */ /* 0x000fda0003f0f008 */
[----:B------:R-:W-:Y:S05]  /*6ca0*/  @P0 EXIT ;  /* 0x000000000000094d */ /* 0x000fea0003800000 */
[----:B------:R-:W-:Y:S01]  /*6cb0*/  FSETP.NEU.AND P1, PT, RZ, UR8, PT ;  /* 0x00000008ff007c0b */ /* 0x000fe2000bf2d000 */
[----:B------:R-:W-:Y:S01]  /*6cc0*/  VIADD R3, R5, -UR17 ;  /* 0x8000001105037c36 */ /* 0x000fe20008000000 */
[----:B------:R-:W-:Y:S01]  /*6cd0*/  UIMAD UR4, UR15, UR11, UR4 ;  /* 0x0000000b0f0472a4 */ /* 0x000fe2000f8e0204 */
[----:B------:R-:W-:Y:S01]  /*6ce0*/  VIADD R2, R7, UR5 ;  /* 0x0000000507027c36 */ /* 0x000fe20008000000 */
[----:B------:R-:W-:Y:S02]  /*6cf0*/  USHF.L.U64.HI UR21, UR18, 0x6, UR19 ;  /* 0x0000000612157899 */ /* 0x000fe40008010213 */
[----:B------:R-:W-:Y:S01]  /*6d00*/  ISETP.GT.AND P5, PT, R3, RZ, PT ;  /* 0x000000ff0300720c */ /* 0x000fe20003fa4270 */
[----:B------:R-:W-:Y:S02]  /*6d10*/  USHF.L.U32 UR14, UR18, 0x6, URZ ;  /* 0x00000006120e7899 */ /* 0x000fe4000800063f */
[----:B------:R-:W-:Y:S01]  /*6d20*/  USHF.L.U64.HI UR9, UR18, 0x3, UR19 ;  /* 0x0000000312097899 */ /* 0x000fe20008010213 */
[----:B------:R-:W-:Y:S01]  /*6d30*/  ISETP.GT.AND P0, PT, R0, RZ, P5 ;  /* 0x000000ff0000720c */ /* 0x000fe20002f04270 */
[----:B------:R-:W-:-:S02]  /*6d40*/  USHF.L.U32 UR6, UR18, 0x3, URZ ;  /* 0x0000000312067899 */ /* 0x000fc4000800063f */
[----:B------:R-:W-:Y:S10]  /*6d50*/  @!P1 BRA `(.L_x_25) ;  /* 0x000000cc00b49947 */ /* 0x000ff40003800000 */
[----:B------:R-:W-:Y:S01]  /*6d60*/  ULDC.64 UR22, c[0x0][0x5c8] ;  /* 0x0001720000167ab9 */ /* 0x000fe20000000a00 */
[----:B------:R-:W-:Y:S01]  /*6d70*/  ULDC.64 UR28, c[0x0][0x5b0] ;  /* 0x00016c00001c7ab9 */ /* 0x000fe20000000a00 */
[C---:B------:R-:W-:Y:S01]  /*6d80*/  LEA R4, P1, R6.reuse, UR22, 0x1 ;  /* 0x0000001606047c11 */ /* 0x040fe2000f8208ff */
[----:B------:R-:W-:Y:S01]  /*6d90*/  ULDC.64 UR30, c[0x0][0x5a8] ;  /* 0x00016a00001e7ab9 */ /* 0x000fe20000000a00 */
[----:B------:R-:W2:Y:S01]  /*6da0*/  LDL.LU R10, [R1] ;  /* 0x00000000010a7983 */ /* 0x000ea20000300800 */
[----:B------:R-:W-:Y:S01]  /*6db0*/  IMAD R22, R15, UR28, RZ ;  /* 0x0000001c0f167c24 */ /* 0x000fe2000f8e02ff */
[----:B------:R-:W-:Y:S01]  /*6dc0*/  LEA.HI.X R5, R6, UR23, R2, 0x1, P1 ;  /* 0x0000001706057c11 */ /* 0x000fe200088f0c02 */
[----:B------:R-:W-:Y:S01]  /*6dd0*/  ULDC.64 UR22, c[0x0][0x5c0] ;  /* 0x0001700000167ab9 */ /* 0x000fe20000000a00 */
[----:B------:R-:W-:Y:S01]  /*6de0*/  IADD3 R6, P1, R12, UR17, RZ ;  /* 0x000000110c067c10 */ /* 0x000fe2000ff3e0ff */
[----:B------:R-:W-:Y:S02]  /*6df0*/  UIMAD UR5, UR16, UR22, URZ ;  /* 0x00000016100572a4 */ /* 0x000fe4000f8e023f */
[----:B------:R-:W-:Y:S01]  /*6e00*/  IMAD.U32 R20, RZ, RZ, UR22 ;  /* 0x00000016ff147e24 */ /* 0x000fe2000f8e00ff */
[----:B------:R-:W-:Y:S01]  /*6e10*/  IADD3.X R7, R13, UR20, RZ, P1, !PT ;  /* 0x000000140d077c10 */ /* 0x000fe20008ffe4ff */
[----:B------:R-:W-:Y:S01]  /*6e20*/  UIMAD UR12, UR7, UR23, UR5 ;  /* 0x00000017070c72a4 */ /* 0x000fe2000f8e0205 */
[----:B------:R-:W-:-:S02]  /*6e30*/  IMAD R22, R14, UR29, R22 ;  /* 0x0000001d0e167c24 */ /* 0x000fc4000f8e0216 */
[----:B------:R-:W-:-:S04]  /*6e40*/  IMAD.WIDE.U32 R6, R20, UR7, R6 ;  /* 0x0000000714067c25 */ /* 0x000fc8000f8e0006 */
[----:B------:R-:W-:Y:S02]  /*6e50*/  VIADD R19, R7, UR12 ;  /* 0x0000000c07137c36 */ /* 0x000fe40008000000 */
[----:B------:R-:W-:Y:S02]  /*6e60*/  IMAD.U32 R7, RZ, RZ, UR10 ;  /* 0x0000000aff077e24 */ /* 0x000fe4000f8e00ff */
[----:B------:R-:W-:-:S04]  /*6e70*/  IMAD.MOV.U32 R18, RZ, RZ, R6 ;  /* 0x000000ffff127224 */ /* 0x000fc800078e0006 */
[----:B------:R-:W-:-:S04]  /*6e80*/  IMAD.WIDE.U32 R18, R7, UR15, R18 ;  /* 0x0000000f07127c25 */ /* 0x000fc8000f8e0012 */
[----:B------:R-:W-:Y:S02]  /*6e90*/  VIADD R17, R19, UR4 ;  /* 0x0000000413117c36 */ /* 0x000fe40008000000 */
[----:B------:R-:W-:-:S04]  /*6ea0*/  IMAD.MOV.U32 R16, RZ, RZ, R18 ;  /* 0x000000ffff107224 */ /* 0x000fc800078e0012 */
[----:B------:R-:W-:-:S04]  /*6eb0*/  IMAD.WIDE.U32 R6, R14, UR28, R16 ;  /* 0x0000001c0e067c25 */ /* 0x000fc8000f8e0010 */
[----:B------:R-:W-:Y:S01]  /*6ec0*/  IMAD.IADD R7, R7, 0x1, R22 ;  /* 0x0000000107077824 */ /* 0x000fe200078e0216 */
[----:B------:R-:W-:-:S04]  /*6ed0*/  LEA R8, P1, R6, UR30, 0x1 ;  /* 0x0000001e06087c11 */ /* 0x000fc8000f8208ff */
[----:B------:R-:W-:-:S05]  /*6ee0*/  LEA.HI.X R9, R6, UR31, R7, 0x1, P1 ;  /* 0x0000001f06097c11 */ /* 0x000fca00088f0c07 */
[----:B------:R-:W3:Y:S01]  /*6ef0*/  @P0 LDG.E.LTC128B.U16 R21, desc[UR24][R8.64] ;  /* 0x0000001808150981 */ /* 0x000ee2000c1e1520 */
[----:B------:R-:W-:Y:S01]  /*6f00*/  UIMAD.WIDE.U32 UR10, UR15, UR10, URZ ;  /* 0x0000000a0f0a72a5 */ /* 0x000fe2000f8e003f */
[----:B------:R-:W-:Y:S01]  /*6f10*/  IMAD.U32 R216, RZ, RZ, UR28 ;  /* 0x0000001cffd87e24 */ /* 0x000fe2000f8e00ff */
[----:B------:R-:W-:Y:S01]  /*6f20*/  ISETP.GT.AND P3, PT, R3, 0x1, PT ;  /* 0x000000010300780c */ /* 0x000fe20003f64270 */
[----:B------:R-:W-:Y:S01]  /*6f30*/  BSSY B0, `(.L_x_26) ;  /* 0x0000015000007945 */ /* 0x000fe20003800000 */
[----:B------:R-:W-:Y:S01]  /*6f40*/  UIADD3 UR5, UR11, UR4, URZ ;  /* 0x000000040b057290 */ /* 0x000fe2000fffe03f */
[----:B------:R-:W-:Y:S02]  /*6f50*/  LOP3.LUT R2, R2, 0xfffffffd, RZ, 0xc0, !PT ;  /* 0xfffffffd02027812 */ /* 0x000fe400078ec0ff */
[----:B------:R-:W-:-:S08]  /*6f60*/  UMOV UR4, UR10 ;  /* 0x0000000a00047c82 */ /* 0x000fd00008000000 */
[----:B------:R-:W-:Y:S01]  /*6f70*/  @P3 LOP3.LUT R2, R2, 0x2, RZ, 0xfc, !PT ;  /* 0x0000000202023812 */ /* 0x000fe200078efcff */
[----:B---3--:R-:W-:-:S04]  /*6f80*/  IMAD.U32 R6, R21, 0x10000, RZ ;  /* 0x0001000015067824 */ /* 0x008fc800078e00ff */
[----:B------:R-:W-:-:S04]  /*6f90*/  FMUL R6, R6, UR8 ;  /* 0x0000000806067c20 */ /* 0x000fc80008400000 */
[----:B--2---:R-:W-:-:S05]  /*6fa0*/  FFMA R6, R10, UR13, R6 ;  /* 0x0000000d0a067c23 */ /* 0x004fca0008000006 */
[----:B------:R-:W-:-:S05]  /*6fb0*/  F2FP.BF16.F32.PACK_AB R6, RZ, R6 ;  /* 0x00000006ff06723e */ /* 0x000fca00000010ff */
[----:B------:R1:W-:Y:S02]  /*6fc0*/  @P0 STG.E.U16 desc[UR24][R4.64], R6 ;  /* 0x0000000604000986 */ /* 0x0003e4000c101518 */
[----:B-1----:R-:W-:-:S04]  /*6fd0*/  IMAD.WIDE.U32 R6, R14, R216, UR4 ;  /* 0x000000040e067e25 */ /* 0x002fc8000f8e00d8 */
[----:B------:R-:W-:Y:S02]  /*6fe0*/  IMAD.IADD R7, R22, 0x1, R7 ;  /* 0x0000000116077824 */ /* 0x000fe400078e0207 */
[----:B------:R-:W-:-:S04]  /*6ff0*/  IMAD.WIDE.U32 R6, R20, UR7, R6 ;  /* 0x0000000714067c25 */ /* 0x000fc8000f8e0006 */
[----:B------:R-:W-:Y:S01]  /*7000*/  VIADD R7, R7, UR12 ;  /* 0x0000000c07077c36 */ /* 0x000fe20008000000 */
[----:B------:R-:W-:-:S04]  /*7010*/  IADD3 R6, P0, P1, R6, UR17, R12 ;  /* 0x0000001106067c10 */ /* 0x000fc8000f91e00c */
[----:B------:R-:W-:Y:S02]  /*7020*/  IADD3.X R7, R7, UR20, R13, P0, P1 ;  /* 0x0000001407077c10 */ /* 0x000fe400087e240d */
[----:B------:R-:W-:Y:S02]  /*7030*/  ISETP.GT.AND P1, PT, R0, RZ, P3 ;  /* 0x000000ff0000720c */ /* 0x000fe40001f24270 */
[----:B------:R-:W-:-:S04]  /*7040*/  LEA R10, P0, R6, UR30, 0x1 ;  /* 0x0000001e060a7c11 */ /* 0x000fc8000f8008ff */
[----:B------:R-:W-:-:S07]  /*7050*/  LEA.HI.X R11, R6, UR31, R7, 0x1, P0 ;  /* 0x0000001f060b7c11 */ /* 0x000fce00080f0c07 */
[----:B------:R-:W-:Y:S05]  /*7060*/  @!P1 BRA `(.L_x_27) ;  /* 0x0000000000049947 */ /* 0x000fea0003800000 */
[----:B------:R1:W5:Y:S02]  /*7070*/  LDG.E.LTC128B.U16 R21, desc[UR24][R10.64+0x2] ;  /* 0x000002180a157981 */ /* 0x000364000c1e1520 */
.L_x_27:
[----:B------:R-:W-:Y:S05]  /*7080*/  BSYNC B0 ;  /* 0x0000000000007941 */ /* 0x000fea0003800000 */
.L_x_26:
[----:B------:R-:W2:Y:S01]  /*7090*/  LDL.LU R7, [R1+0x4] ;  /* 0x0000040001077983 */ /* 0x000ea20000300800 */
[----:B-----5:R-:W-:Y:S01]  /*70a0*/  IMAD.U32 R6, R21, 0x10000, RZ ;  /* 0x0001000015067824 */ /* 0x020fe200078e00ff */
[----:B------:R-:W-:Y:S02]  /*70b0*/  USHF.L.U64.HI UR27, UR28, 0x3, UR29 ;  /* 0x000000031c1b7899 */ /* 0x000fe4000801021d */
[----:B------:R-:W-:Y:S01]  /*70c0*/  USHF.L.U32 UR26, UR28, 0x3, URZ ;  /* 0x000000031c1a7899 */ /* 0x000fe2000800063f */
[----:B------:R-:W-:Y:S01]  /*70d0*/  FMUL R6, R6, UR8 ;  /* 0x0000000806067c20 */ /* 0x000fe20008400000 */
[----:B------:R-:W-:Y:S01]  /*70e0*/  ISETP.GT.AND P2, PT, R0, 0x8, P5 ;  /* 0x000000080000780c */ /* 0x000fe20002f44270 */
[----:B------:R-:W3:Y:S02]  /*70f0*/  LDL.LU R23, [R1+0x8] ;  /* 0x0000080001177983 */ /* 0x000ee40000300800 */
[----:B--2---:R-:W-:-:S05]  /*7100*/  FFMA R6, R7, UR13, R6 ;  /* 0x0000000d07067c23 */ /* 0x004fca0008000006 */
[----:B------:R-:W-:-:S05]  /*7110*/  F2FP.BF16.F32.PACK_AB R6, RZ, R6 ;  /* 0x00000006ff06723e */ /* 0x000fca00000010ff */
[----:B------:R2:W-:Y:S02]  /*7120*/  @P1 STG.E.U16 desc[UR24][R4.64+0x2], R6 ;  /* 0x0000020604001986 */ /* 0x0005e4000c101518 */
[----:B--2---:R-:W-:-:S04]  /*7130*/  IMAD.WIDE.U32 R6, R14, R216, UR26 ;  /* 0x0000001a0e067e25 */ /* 0x004fc8000f8e00d8 */
[----:B------:R-:W-:Y:S01]  /*7140*/  IMAD.IADD R22, R22, 0x1, R7 ;  /* 0x0000000116167824 */ /* 0x000fe200078e0207 */
[----:B------:R-:W-:Y:S02]  /*7150*/  IADD3 R7, P0, R18, R6, RZ ;  /* 0x0000000612077210 */ /* 0x000fe40007f1e0ff */
[----:B------:R-:W-:-:S03]  /*7160*/  IADD3 R8, P1, R6, UR10, RZ ;  /* 0x0000000a06087c10 */ /* 0x000fc6000ff3e0ff */
[----:B------:R-:W-:Y:S01]  /*7170*/  IMAD.X R9, R22, 0x1, R17, P0 ;  /* 0x0000000116097824 */ /* 0x000fe200000e0611 */
[----:B------:R-:W-:-:S04]  /*7180*/  LEA R6, P0, R7, UR30, 0x1 ;  /* 0x0000001e07067c11 */ /* 0x000fc8000f8008ff */
[----:B------:R-:W-:-:S05]  /*7190*/  LEA.HI.X R7, R7, UR31, R9, 0x1, P0 ;  /* 0x0000001f07077c11 */ /* 0x000fca00080f0c09 */
[----:B------:R2:W4:Y:S01]  /*71a0*/  @P2 LDG.E.LTC128B.U16 R21, desc[UR24][R6.64] ;  /* 0x0000001806152981 */ /* 0x000522000c1e1520 */
[----:B------:R-:W-:Y:S01]  /*71b0*/  USHF.L.U32 UR23, UR6, 0x1, URZ ;  /* 0x0000000106177899 */ /* 0x000fe2000800063f */
[----:B------:R-:W-:Y:S01]  /*71c0*/  BSSY B0, `(.L_x_28) ;  /* 0x0000014000007945 */ /* 0x000fe20003800000 */
[----:B------:R-:W-:-:S04]  /*71d0*/  USHF.L.U64.HI UR6, UR6, 0x1, UR9 ;  /* 0x0000000106067899 */ /* 0x000fc80008010209 */
[----:B--2---:R-:W-:Y:S01]  /*71e0*/  IADD3 R6, P0, R4, UR23, RZ ;  /* 0x0000001704067c10 */ /* 0x004fe2000ff1e0ff */
[----:B----4-:R-:W-:-:S04]  /*71f0*/  IMAD.U32 R7, R21, 0x10000, RZ ;  /* 0x0001000015077824 */ /* 0x010fc800078e00ff */
[----:B------:R-:W-:-:S04]  /*7200*/  FMUL R7, R7, UR8 ;  /* 0x0000000807077c20 */ /* 0x000fc80008400000 */
[----:B---3--:R-:W-:-:S05]  /*7210*/  FFMA R7, R23, UR13, R7 ;  /* 0x0000000d17077c23 */ /* 0x008fca0008000007 */
[----:B------:R-:W-:-:S04]  /*7220*/  F2FP.BF16.F32.PACK_AB R7, RZ, R7 ;  /* 0x00000007ff07723e */ /* 0x000fc800000010ff */
[----:B------:R-:W-:Y:S02]  /*7230*/  PRMT R9, R7, 0x7610, R9 ;  /* 0x0000761007097816 */ /* 0x000fe40000000009 */
[----:B------:R-:W-:-:S05]  /*7240*/  IADD3.X R7, R5, UR6, RZ, P0, !PT ;  /* 0x0000000605077c10 */ /* 0x000fca00087fe4ff */
[----:B------:R2:W-:Y:S02]  /*7250*/  @P2 STG.E.U16 desc[UR24][R6.64], R9 ;  /* 0x0000000906002986 */ /* 0x0005e4000c101518 */
[----:B--2---:R-:W-:-:S03]  /*7260*/  IADD3.X R9, R22, UR5, RZ, P1, !PT ;  /* 0x0000000516097c10 */ /* 0x004fc60008ffe4ff */
[----:B------:R-:W-:-:S04]  /*7270*/  IMAD.WIDE.U32 R8, R20, UR7, R8 ;  /* 0x0000000714087c25 */ /* 0x000fc8000f8e0008 */
[----:B------:R-:W-:Y:S01]  /*7280*/  VIADD R22, R9, UR12 ;  /* 0x0000000c09167c36 */ /* 0x000fe20008000000 */
[----:B------:R-:W-:-:S04]  /*7290*/  IADD3 R9, P0, P1, R8, UR17, R12 ;  /* 0x0000001108097c10 */ /* 0x000fc8000f91e00c */
[----:B------:R-:W-:Y:S02]  /*72a0*/  IADD3.X R22, R22, UR20, R13, P0, P1 ;  /* 0x0000001416167c10 */ /* 0x000fe400087e240d */
[----:B------:R-:W-:-:S04]  /*72b0*/  LEA R8, P0, R9, UR30, 0x1 ;  /* 0x0000001e09087c11 */ /* 0x000fc8000f8008ff */
[----:B------:R-:W-:Y:S02]  /*72c0*/  LEA.HI.X R9, R9, UR31, R22, 0x1, P0 ;  /* 0x0000001f09097c11 */ /* 0x000fe400080f0c16 */
[----:B------:R-:W-:-:S13]  /*72d0*/  ISETP.GT.AND P0, PT, R0, 0x8, P3 ;  /* 0x000000080000780c */ /* 0x000fda0001f04270 */
[----:B------:R-:W-:Y:S05]  /*72e0*/  @!P0 BRA `(.L_x_29) ;  /* 0x0000000000048947 */ /* 0x000fea0003800000 */
[----:B------:R2:W5:Y:S02]  /*72f0*/  LDG.E.LTC128B.U16 R21, desc[UR24][R8.64+0x2] ;  /* 0x0000021808157981 */ /* 0x000564000c1e1520 */
.L_x_29:
[----:B------:R-:W-:Y:S05]  /*7300*/  BSYNC B0 ;  /* 0x0000000000007941 */ /* 0x000fea0003800000 */
.L_x_28:
[----:B------:R-:W3:Y:S01]  /*7310*/  LDL.LU R23, [R1+0xc] ;  /* 0x00000c0001177983 */ /* 0x000ee20000300800 */
[----:B-----5:R-:W-:Y:S01]  /*7320*/  IMAD.U32 R22, R21, 0x10000, RZ ;  /* 0x0001000015167824 */ /* 0x020fe200078e00ff */
[----:B------:R-:W-:Y:S01]  /*7330*/  ISETP.GT.AND P1, PT, R3, 0x8, PT ;  /* 0x000000080300780c */ /* 0x000fe20003f24270 */
[----:B------:R-:W-:Y:S01]  /*7340*/  BSSY B0, `(.L_x_30) ;  /* 0x000000a000007945 */ /* 0x000fe20003800000 */
[----:B------:R-:W-:Y:S01]  /*7350*/  LOP3.LUT R2, R2, 0xfffffffb, RZ, 0xc0, !PT ;  /* 0xfffffffb02027812 */ /* 0x000fe200078ec0ff */
[----:B------:R-:W-:-:S10]  /*7360*/  FMUL R22, R22, UR8 ;  /* 0x0000000816167c20 */ /* 0x000fd40008400000 */
[----:B------:R-:W-:Y:S01]  /*7370*/  @P1 LOP3.LUT R2, R2, 0x4, RZ, 0xfc, !PT ;  /* 0x0000000402021812 */ /* 0x000fe200078efcff */
[----:B---3--:R-:W-:-:S05]  /*7380*/  FFMA R22, R23, UR13, R22 ;  /* 0x0000000d17167c23 */ /* 0x008fca0008000016 */
[----:B------:R-:W-:-:S05]  /*7390*/  F2FP.BF16.F32.PACK_AB R22, RZ, R22 ;  /* 0x00000016ff16723e */ /* 0x000fca00000010ff */
[----:B------:R3:W-:Y:S01]  /*73a0*/  @P0 STG.E.U16 desc[UR24][R6.64+0x2], R22 ;  /* 0x0000021606000986 */ /* 0x0007e2000c101518 */
[----:B------:R-:W-:-:S13]  /*73b0*/  ISETP.GT.AND P0, PT, R0, RZ, P1 ;  /* 0x000000ff0000720c */ /* 0x000fda0000f04270 */
[----:B---3--:R-:W-:Y:S05]  /*73c0*/  @!P0 BRA `(.L_x_31) ;  /* 0x0000000000048947 */ /* 0x008fea0003800000 */
[----:B------:R3:W5:Y:S02]  /*73d0*/  LDG.E.LTC128B.U16 R21, desc[UR24][R10.64+0x10] ;  /* 0x000010180a157981 */ /* 0x000764000c1e1520 */
.L_x_31:
[----:B------:R-:W-:Y:S05]  /*73e0*/  BSYNC B0 ;  /* 0x0000000000007941 */ /* 0x000fea0003800000 */
.L_x_30:
[----:B------:R-:W4:Y:S01]  /*73f0*/  LDL.LU R23, [R1+0x10] ;  /* 0x0000100001177983 */ /* 0x000f220000300800 */
[----:B-----5:R-:W-:Y:S01]  /*7400*/  IMAD.U32 R22, R21, 0x10000, RZ ;  /* 0x0001000015167824 */ /* 0x020fe200078e00ff */
[----:B------:R-:W-:Y:S01]  /*7410*/  ISETP.GT.AND P2, PT, R3, 0x9, PT ;  /* 0x000000090300780c */ /* 0x000fe20003f44270 */
[----:B------:R-:W-:Y:S01]  /*7420*/  BSSY B0, `(.L_x_32) ;  /* 0x000000a000007945 */ /* 0x000fe20003800000 */
[----:B------:R-:W-:Y:S01]  /*7430*/  LOP3.LUT R2, R2, 0xfffffff7, RZ, 0xc0, !PT ;  /* 0xfffffff702027812 */ /* 0x000fe200078ec0ff */
[----:B------:R-:W-:-:S10]  /*7440*/  FMUL R22, R22, UR8 ;  /* 0x0000000816167c20 */ /* 0x000fd40008400000 */
[----:B------:R-:W-:Y:S01]  /*7450*/  @P2 LOP3.LUT R2, R2, 0x8, RZ, 0xfc, !PT ;  /* 0x0000000802022812 */ /* 0x000fe200078efcff */
[----:B----4-:R-:W-:-:S05]  /*7460*/  FFMA R22, R23, UR13, R22 ;  /* 0x0000000d17167c23 */ /* 0x010fca0008000016 */
[----:B------:R-:W-:-:S05]  /*7470*/  F2FP.BF16.F32.PACK_AB R22, RZ, R22 ;  /* 0x00000016ff16723e */ /* 0x000fca00000010ff */
[----:B------:R4:W-:Y:S01]  /*7480*/  @P0 STG.E.U16 desc[UR24][R4.64+0x10], R22 ;  /* 0x0000101604000986 */ /* 0x0009e2000c101518 */
[----:B------:R-:W-:-:S13]  /*7490*/  ISETP.GT.AND P0, PT, R0, RZ, P2 ;  /* 0x000000ff0000720c */ /* 0x000fda0001704270 */
[----:B----4-:R-:W-:Y:S05]  /*74a0*/  @!P0 BRA `(.L_x_33) ;  /* 0x0000000000048947 */ /* 0x010fea0003800000 */
[----:B------:R4:W5:Y:S02]  /*74b0*/  LDG.E.LTC128B.U16 R21, desc[UR24][R10.64+0x12] ;  /* 0x000012180a157981 */ /* 0x000964000c1e1520 */
.L_x_33:
[----:B------:R-:W-:Y:S05]  /*74c0*/  BSYNC B0 ;  /* 0x0000000000007941 */ /* 0x000fea0003800000 */
.L_x_32:
[----:B------:R-:W2:Y:S01]  /*74d0*/  LDL.LU R23, [R1+0x14] ;  /* 0x0000140001177983 */ /* 0x000ea20000300800 */
[----:B-----5:R-:W-:Y:S01]  /*74e0*/  IMAD.U32 R22, R21, 0x10000, RZ ;  /* 0x0001000015167824 */ /* 0x020fe200078e00ff */
[----:B------:R-:W-:Y:S01]  /*74f0*/  ISETP.GT.AND P1, PT, R0, 0x8, P1 ;  /* 0x000000080000780c */ /* 0x000fe20000f24270 */
[----:B------:R-:W-:Y:S02]  /*7500*/  BSSY B0, `(.L_x_34) ;  /* 0x0000007000007945 */ /* 0x000fe40003800000 */
[----:B------:R-:W-:-:S04]  /*7510*/  FMUL R22, R22, UR8 ;  /* 0x0000000816167c20 */ /* 0x000fc80008400000 */
[----:B--2---:R-:W-:-:S05]  /*7520*/  FFMA R22, R23, UR13, R22 ;  /* 0x0000000d17167c23 */ /* 0x004fca0008000016 */
[----:B------:R-:W-:-:S05]  /*7530*/  F2FP.BF16.F32.PACK_AB R22, RZ, R22 ;  /* 0x00000016ff16723e */ /* 0x000fca00000010ff */
[----:B------:R2:W-:Y:S01]  /*7540*/  @P0 STG.E.U16 desc[UR24][R4.64+0x12], R22 ;  /* 0x0000121604000986 */ /* 0x0005e2000c101518 */
[----:B------:R-:W-:Y:S05]  /*7550*/  @!P1 BRA `(.L_x_35) ;  /* 0x0000000000049947 */ /* 0x000fea0003800000 */
[----:B------:R0:W5:Y:S02]  /*7560*/  LDG.E.LTC128B.U16 R21, desc[UR24][R8.64+0x10] ;  /* 0x0000101808157981 */ /* 0x000164000c1e1520 */
.L_x_35:
[----:B------:R-:W-:Y:S05]  /*7570*/  BSYNC B0 ;  /* 0x0000000000007941 */ /* 0x000fea0003800000 */
.L_x_34:
[----:B------:R-:W3:Y:S01]  /*7580*/  LDL.LU R23, [R1+0x18] ;  /* 0x0000180001177983 */ /* 0x000ee20000300800 */
[----:B--2--5:R-:W-:Y:S01]  /*7590*/  IMAD.U32 R22, R21, 0x10000, RZ ;  /* 0x0001000015167824 */ /* 0x024fe200078e00ff */
[----:B------:R-:W-:Y:S01]  /*75a0*/  ISETP.GT.AND P0, PT, R0, 0x8, P2 ;  /* 0x000000080000780c */ /* 0x000fe20001704270 */
[----:B------:R-:W-:Y:S02]  /*75b0*/  BSSY B0, `(.L_x_36) ;  /* 0x0000007000007945 */ /* 0x000fe40003800000 */
[----:B------:R-:W-:-:S04]  /*75c0*/  FMUL R22, R22, UR8 ;  /* 0x0000000816167c20 */ /* 0x000fc80008400000 */
[----:B---3--:R-:W-:-:S05]  /*75d0*/  FFMA R22, R23, UR13, R22 ;  /* 0x0000000d17167c23 */ /* 0x008fca0008000016 */
[----:B------:R-:W-:-:S05]  /*75e0*/  F2FP.BF16.F32.PACK_AB R22, RZ, R22 ;  /* 0x00000016ff16723e */ /* 0x000fca00000010ff */
[----:B------:R2:W-:Y:S01]  /*75f0*/  @P1 STG.E.U16 desc[UR24][R6.64+0x10], R22 ;  /* 0x0000101606001986 */ /* 0x0005e2000c101518 */
[----:B------:R-:W-:Y:S05]  /*7600*/  @!P0 BRA `(.L_x_37) ;  /* 0x0000000000048947 */ /* 0x000fea0003800000 */
[----:B------:R3:W5:Y:S02]  /*7610*/  LDG.E.LTC128B.U16 R21, desc[UR24][R8.64+0x12] ;  /* 0x0000121808157981 */ /* 0x000764000c1e1520 */
.L_x_37:
[----:B------:R-:W-:Y:S05]  /*7620*/  BSYNC B0 ;  /* 0x0000000000007941 */ /* 0x000fea0003800000 */
.L_x_36:
[----:B------:R-:W4:Y:S01]  /*7630*/  LDL.LU R23, [R1+0x1c] ;  /* 0x00001c0001177983 */ /* 0x000f220000300800 */
[----:B--2--5:R-:W-:Y:S01]  /*7640*/  IMAD.U32 R22, R21, 0x10000, RZ ;  /* 0x0001000015167824 */ /* 0x024fe200078e00ff */
[----:B------:R-:W-:Y:S01]  /*7650*/  ISETP.GT.AND P3, PT, R3, 0x10, PT ;  /* 0x000000100300780c */ /* 0x000fe20003f64270 */
[----:B------:R-:W-:Y:S01]  /*7660*/  BSSY B0, `(.L_x_38) ;  /* 0x000000a000007945 */ /* 0x000fe20003800000 */
[----:B------:R-:W-:Y:S01]  /*7670*/  LOP3.LUT R2, R2, 0xffffffef, RZ, 0xc0, !PT ;  /* 0xffffffef02027812 */ /* 0x000fe200078ec0ff */
[----:B------:R-:W-:Y:S01]  /*7680*/  FMUL R22, R22, UR8 ;  /* 0x0000000816167c20 */ /* 0x000fe20008400000 */
[----:B------:R-:W-:-:S09]  /*7690*/  ISETP.GT.AND P1, PT, R0, RZ, P3 ;  /* 0x000000ff0000720c */ /* 0x000fd20001f24270 */
[----:B------:R-:W-:Y:S01]  /*76a0*/  @P3 LOP3.LUT R2, R2, 0x10, RZ, 0xfc, !PT ;  /* 0x0000001002023812 */ /* 0x000fe200078efcff */
[----:B----4-:R-:W-:-:S05]  /*76b0*/  FFMA R22, R23, UR13, R22 ;  /* 0x0000000d17167c23 */ /* 0x010fca0008000016 */
[----:B------:R-:W-:-:S05]  /*76c0*/  F2FP.BF16.F32.PACK_AB R22, RZ, R22 ;  /* 0x00000016ff16723e */ /* 0x000fca00000010ff */
[----:B------:R2:W-:Y:S01]  /*76d0*/  @P0 STG.E.U16 desc[UR24][R6.64+0x12], R22 ;  /* 0x0000121606000986 */ /* 0x0005e2000c101518 */
[----:B------:R-:W-:Y:S05]  /*76e0*/  @!P1 BRA `(.L_x_39) ;  /* 0x0000000000049947 */ /* 0x000fea0003800000 */
[----:B------:R4:W5:Y:S02]  /*76f0*/  LDG.E.LTC128B.U16 R21, desc[UR24][R10.64+0x20] ;  /* 0x000020180a157981 */ /* 0x000964000c1e1520 */
.L_x_39:
[----:B------:R-:W-:Y:S05]  /*7700*/  BSYNC B0 ;  /* 0x0000000000007941 */ /* 0x000fea0003800000 */
.L_x_38:
[----:B------:R-:W3:Y:S01]  /*7710*/  LDL.LU R23, [R1+0x20] ;  /* 0x0000200001177983 */ /* 0x000ee20000300800 */
[----:B--2--5:R-:W-:Y:S01]  /*7720*/  IMAD.U32 R22, R21, 0x10000, RZ ;  /* 0x0001000015167824 */ /* 0x024fe200078e00ff */
[----:B------:R-:W-:Y:S01]  /*7730*/  IADD3 R219, P0, R14, 0x40, RZ ;  /* 0x000000400edb7810 */ /* 0x000fe20007f1e0ff */
[----:B------:R-:W-:Y:S01]  /*7740*/  BSSY B0, `(.L_x_40) ;  /* 0x0000014000007945 */ /* 0x000fe20003800000 */
[----:B------:R-:W-:Y:S01]  /*7750*/  ISETP.GT.AND P2, PT, R3, 0x11, PT ;  /* 0x000000110300780c */ /* 0x000fe20003f44270 */
[----:B------:R-:W-:Y:S01]  /*7760*/  FMUL R22, R22, UR8 ;  /* 0x0000000816167c20 */ /* 0x000fe20008400000 */
[----:B------:R-:W-:-:S11]  /*7770*/  LOP3.LUT R2, R2, 0xffbfffff, RZ, 0xc0, !PT ;  /* 0xffbfffff02027812 */ /* 0x000fd600078ec0ff */
[----:B------:R-:W-:Y:S01]  /*7780*/  @P2 LOP3.LUT R2, R2, 0x400000, RZ, 0xfc, !PT ;  /* 0x0040000002022812 */ /* 0x000fe200078efcff */
[----:B---3--:R-:W-:-:S05]  /*7790*/  FFMA R22, R23, UR13, R22 ;  /* 0x0000000d17167c23 */ /* 0x008fca0008000016 */
[----:B------:R-:W-:-:S05]  /*77a0*/  F2FP.BF16.F32.PACK_AB R22, RZ, R22 ;  /* 0x00000016ff16723e */ /* 0x000fca00000010ff */
[----:B------:R2:W-:Y:S02]  /*77b0*/  @P1 STG.E.U16 desc[UR24][R4.64+0x20], R22 ;  /* 0x0000201604001986 */ /* 0x0005e4000c101518 */
[----:B--2---:R-:W-:-:S04]  /*77c0*/  IMAD.X R22, RZ, RZ, R15, P0 ;  /* 0x000000ffff167224 */ /* 0x004fc800000e060f */
[----:B------:R-:W-:-:S04]  /*77d0*/  IMAD R22, R22, UR28, RZ ;  /* 0x0000001c16167c24 */ /* 0x000fc8000f8e02ff */
[C---:B------:R-:W-:Y:S02]  /*77e0*/  IMAD R227, R219.reuse, UR29, R22 ;  /* 0x0000001ddbe37c24 */ /* 0x040fe4000f8e0216 */
[----:B------:R-:W-:-:S04]  /*77f0*/  IMAD.WIDE.U32 R22, R219, R216, UR4 ;  /* 0x00000004db167e25 */ /* 0x000fc8000f8e00d8 */
[----:B------:R-:W-:Y:S02]  /*7800*/  IMAD.IADD R23, R227, 0x1, R23 ;  /* 0x00000001e3177824 */ /* 0x000fe400078e0217 */
[----:B------:R-:W-:-:S04]  /*7810*/  IMAD.WIDE.U32 R22, R20, UR7, R22 ;  /* 0x0000000714167c25 */ /* 0x000fc8000f8e0016 */
[----:B------:R-:W-:Y:S01]  /*7820*/  VIADD R23, R23, UR12 ;  /* 0x0000000c17177c36 */ /* 0x000fe20008000000 */
[----:B------:R-:W-:-:S04]  /*7830*/  IADD3 R241, P0, P1, R22, UR17, R12 ;  /* 0x0000001116f17c10 */ /* 0x000fc8000f91e00c */
[----:B------:R-:W-:Y:S02]  /*7840*/  IADD3.X R247, R23, UR20, R13, P0, P1 ;  /* 0x0000001417f77c10 */ /* 0x000fe400087e240d */
[----:B------:R-:W-:-:S13]  /*7850*/  ISETP.GT.AND P0, PT, R0, RZ, P2 ;  /* 0x000000ff0000720c */ /* 0x000fda0001704270 */
[----:B------:R-:W-:Y:S05]  /*7860*/  @!P0 BRA `(.L_x_41) ;  /* 0x0000000000048947 */ /* 0x000fea0003800000 */
[----:B------:R2:W5:Y:S02]  /*7870*/  LDG.E.LTC128B.U16 R21, desc[UR24][R10.64+0x22] ;  /* 0x000022180a157981 */ /* 0x000564000c1e1520 */
.L_x_41:
[----:B------:R-:W-:Y:S05]  /*7880*/  BSYNC B0 ;  /* 0x0000000000007941 */ /* 0x000fea0003800000 */
.L_x_40:
[----:B------:R-:W3:Y:S01]  /*7890*/  LDL.LU R23, [R1+0x24] ;  /* 0x0000240001177983 */ /* 0x000ee20000300800 */
[----:B-----5:R-:W-:Y:S01]  /*78a0*/  IMAD.U32 R22, R21, 0x10000, RZ ;  /* 0x0001000015167824 */ /* 0x020fe200078e00ff */
[----:B------:R-:W-:Y:S03]  /*78b0*/  BSSY B0, `(.L_x_42) ;  /* 0x0000008000007945 */ /* 0x000fe60003800000 */
[----:B------:R-:W-:-:S04]  /*78c0*/  FMUL R22, R22, UR8 ;  /* 0x0000000816167c20 */ /* 0x000fc80008400000 */
[----:B---3--:R-:W-:-:S05]  /*78d0*/  FFMA R22, R23, UR13, R22 ;  /* 0x0000000d17167c23 */ /* 0x008fca0008000016 */
[----:B------:R-:W-:-:S05]  /*78e0*/  F2FP.BF16.F32.PACK_AB R22, RZ, R22 ;  /* 0x00000016ff16723e */ /* 0x000fca00000010ff */
[----:B------:R3:W-:Y:S01]  /*78f0*/  @P0 STG.E.U16 desc[UR24][R4.64+0x22], R22 ;  /* 0x0000221604000986 */ /* 0x0007e2000c101518 */
[----:B------:R-:W-:-:S13]  /*7900*/  ISETP.GT.AND P0, PT, R0, 0x8, P3 ;  /* 0x000000080000780c */ /* 0x000fda0001f04270 */
[----:B---3--:R-:W-:Y:S05]  /*7910*/  @!P0 BRA `(.L_x_43) ;  /* 0x0000000000048947 */ /* 0x008fea0003800000 */
[----:B------:R3:W5:Y:S02]  /*7920*/  LDG.E.LTC128B.U16 R21, desc[UR24][R8.64+0x20] ;  /* 0x0000201808157981 */ /* 0x000764000c1e1520 */
.L_x_43:
[----:B------:R-:W-:Y:S05]  /*7930*/  BSYNC B0 ;  /* 0x0000000000007941 */ /* 0x000fea0003800000 */
.L_x_42:
[----:B------:R-:W2:Y:S01]  /*7940*/  LDL.LU R23, [R1+0x28] ;  /* 0x0000280001177983 */ /* 0x000ea20000300800 */
[----:B-----5:R-:W-:Y:S01]  /*7950*/  IMAD.U32 R22, R21, 0x10000, RZ ;  /* 0x0001000015167824 */ /* 0x020fe200078e00ff */
[----:B------:R-:W-:Y:S03]  /*7960*/  BSSY B0, `(.L_x_44) ;  /* 0x0000008000007945 */ /* 0x000fe60003800000 */
[----:B------:R-:W-:-:S04]  /*7970*/  FMUL R22, R22, UR8 ;  /* 0x0000000816167c20 */ /* 0x000fc80008400000 */
[----:B--2---:R-:W-:-:S05]  /*7980*/  FFMA R22, R23, UR13, R22 ;  /* 0x0000000d17167c23 */ /* 0x004fca0008000016 */
[----:B------:R-:W-:-:S05]  /*7990*/  F2FP.BF16.F32.PACK_AB R22, RZ, R22 ;  /* 0x00000016ff16723e */ /* 0x000fca00000010ff */
[----:B------:R2:W-:Y:S01]  /*79a0*/  @P0 STG.E.U16 desc[UR24][R6.64+0x20], R22 ;  /* 0x0000201606000986 */ /* 0x0005e2000c101518 */
[----:B------:R-:W-:-:S13]  /*79b0*/  ISETP.GT.AND P0, PT, R0, 0x8, P2 ;  /* 0x000000080000780c */ /* 0x000fda0001704270 */
[----:B--2---:R-:W-:Y:S05]  /*79c0*/  @!P0 BRA `(.L_x_45) ;  /* 0x0000000000048947 */ /* 0x004fea0003800000 */
[----:B------:R2:W5:Y:S02]  /*79d0*/  LDG.E.LTC128B.U16 R21, desc[UR24][R8.64+0x22] ;  /* 0x0000221808157981 */ /* 0x000564000c1e1520 */
.L_x_45:
[----:B------:R-:W-:Y:S05]  /*79e0*/  BSYNC B0 ;  /* 0x0000000000007941 */ /* 0x000fea0003800000 */
.L_x_44:
        /* <DEDUP_REMOVED lines=13> */
.L_x_47:
[----:B------:R-:W-:Y:S05]  /*7ac0*/  BSYNC B0 ;  /* 0x0000000000007941 */ /* 0x000fea0003800000 */
.L_x_46:
[----:B------:R-:W2:Y:S01]  /*7ad0*/  LDL.LU R23, [R1+0x30] ;  /* 0x0000300001177983 */ /* 0x000ea20000300800 */
[----:B-----5:R-:W-:Y:S01]  /*7ae0*/  IMAD.U32 R22, R21, 0x10000, RZ ;  /* 0x0001000015167824 */ /* 0x020fe200078e00ff */
[----:B------:R-:W-:Y:S01]  /*7af0*/  ISETP.GT.AND P2, PT, R3, 0x19, PT ;  /* 0x000000190300780c */ /* 0x000fe20003f44270 */
[----:B------:R-:W-:Y:S01]  /*7b00*/  BSSY B0, `(.L_x_48) ;  /* 0x0000014000007945 */ /* 0x000fe20003800000 */
[----:B------:R-:W-:Y:S01]  /*7b10*/  LOP3.LUT R2, R2, 0xfdffffff, RZ, 0xc0, !PT ;  /* 0xfdffffff02027812 */ /* 0x000fe200078ec0ff */
[----:B------:R-:W-:-:S10]  /*7b20*/  FMUL R22, R22, UR8 ;  /* 0x0000000816167c20 */ /* 0x000fd40008400000 */
[----:B------:R-:W-:Y:S01]  /*7b30*/  @P2 LOP3.LUT R2, R2, 0x2000000, RZ, 0xfc, !PT ;  /* 0x0200000002022812 */ /* 0x000fe200078efcff */
[----:B--2---:R-:W-:-:S05]  /*7b40*/  FFMA R22, R23, UR13, R22 ;  /* 0x0000000d17167c23 */ /* 0x004fca0008000016 */
[----:B------:R-:W-:-:S05]  /*7b50*/  F2FP.BF16.F32.PACK_AB R22, RZ, R22 ;  /* 0x00000016ff16723e */ /* 0x000fca00000010ff */
[----:B------:R2:W-:Y:S01]  /*7b60*/  @P0 STG.E.U16 desc[UR24][R4.64+0x30], R22 ;  /* 0x0000301604000986 */ /* 0x0005e2000c101518 */
[----:B------:R-:W-:-:S05]  /*7b70*/  IADD3 R221, P0, R14, 0x80, RZ ;  /* 0x000000800edd7810 */ /* 0x000fca0007f1e0ff */
        /* <DEDUP_REMOVED lines=12> */
.L_x_49:
[----:B------:R-:W-:Y:S05]  /*7c40*/  BSYNC B0 ;  /* 0x0000000000007941 */ /* 0x000fea0003800000 */
.L_x_48:
        /* <DEDUP_REMOVED lines=10> */
.L_x_51:
[----:B------:R-:W-:Y:S05]  /*7cf0*/  BSYNC B0 ;  /* 0x0000000000007941 */ /* 0x000fea0003800000 */
.L_x_50:
[----:B------:R-:W2:Y:S01]  /*7d00*/  LDL.LU R23, [R1+0x38] ;  /* 0x0000380001177983 */ /* 0x000ea20000300800 */
[----:B-----5:R-:W-:Y:S01]  /*7d10*/  IMAD.U32 R22, R21, 0x10000, RZ ;  /* 0x0001000015167824 */ /* 0x020fe200078e00ff */
[----:B------:R-:W-:Y:S03]  /*7d20*/  BSSY B0, `(.L_x_52) ;  /* 0x0000013000007945 */ /* 0x000fe60003800000 */
[----:B------:R-:W-:-:S04]  /*7d30*/  FMUL R22, R22, UR8 ;  /* 0x0000000816167c20 */ /* 0x000fc80008400000 */
[----:B--2---:R-:W-:-:S05]  /*7d40*/  FFMA R22, R23, UR13, R22 ;  /* 0x0000000d17167c23 */ /* 0x004fca0008000016 */
[----:B------:R-:W-:-:S05]  /*7d50*/  F2FP.BF16.F32.PACK_AB R22, RZ, R22 ;  /* 0x00000016ff16723e */ /* 0x000fca00000010ff */
[----:B------:R2:W-:Y:S01]  /*7d60*/  @P0 STG.E.U16 desc[UR24][R6.64+0x30], R22 ;  /* 0x0000301606000986 */ /* 0x0005e2000c101518 */
[----:B------:R-:W-:-:S05]  /*7d70*/  IADD3 R220, P0, R14, 0xc0, RZ ;  /* 0x000000c00edc7810 */ /* 0x000fca0007f1e0ff */
[----:B------:R-:W-:-:S04]  /*7d80*/  IMAD.X R14, RZ, RZ, R15, P0 ;  /* 0x000000ffff0e7224 */ /* 0x000fc800000e060f */
[----:B------:R-:W-:-:S04]  /*7d90*/  IMAD R14, R14, UR28, RZ ;  /* 0x0000001c0e0e7c24 */ /* 0x000fc8000f8e02ff */
[C---:B------:R-:W-:Y:S02]  /*7da0*/  IMAD R222, R220.reuse, UR29, R14 ;  /* 0x0000001ddcde7c24 */ /* 0x040fe4000f8e020e */
[----:B------:R-:W-:-:S04]  /*7db0*/  IMAD.WIDE.U32 R14, R220, R216, UR4 ;  /* 0x00000004dc0e7e25 */ /* 0x000fc8000f8e00d8 */
[----:B------:R-:W-:Y:S02]  /*7dc0*/  IMAD.IADD R15, R222, 0x1, R15 ;  /* 0x00000001de0f7824 */ /* 0x000fe400078e020f */
[----:B------:R-:W-:-:S04]  /*7dd0*/  IMAD.WIDE.U32 R14, R20, UR7, R14 ;  /* 0x00000007140e7c25 */ /* 0x000fc8000f8e000e */
[----:B------:R-:W-:Y:S01]  /*7de0*/  VIADD R15, R15, UR12 ;  /* 0x0000000c0f0f7c36 */ /* 0x000fe20008000000 */
[----:B------:R-:W-:Y:S02]  /*7df0*/  IADD3 R239, P0, P1, R14, UR17, R12 ;  /* 0x000000110eef7c10 */ /* 0x000fe4000f91e00c */
[----:B------:R-:W-:Y:S02]  /*7e00*/  PRMT R14, R21, 0x7610, R14 ;  /* 0x00007610150e7816 */ /* 0x000fe4000000000e */
[----:B------:R-:W-:Y:S02]  /*7e10*/  IADD3.X R245, R15, UR20, R13, P0, P1 ;  /* 0x000000140ff57c10 */ /* 0x000fe400087e240d */
[----:B------:R-:W-:-:S13]  /*7e20*/  ISETP.GT.AND P0, PT, R0, 0x8, P2 ;  /* 0x000000080000780c */ /* 0x000fda0001704270 */
[----:B--2---:R-:W-:Y:S05]  /*7e30*/  @!P0 BRA `(.L_x_53) ;  /* 0x0000000000048947 */ /* 0x004fea0003800000 */
[----:B------:R2:W5:Y:S02]  /*7e40*/  LDG.E.LTC128B.U16 R14, desc[UR24][R8.64+0x32] ;  /* 0x00003218080e7981 */ /* 0x000564000c1e1520 */
.L_x_53:
[----:B------:R-:W-:Y:S05]  /*7e50*/  BSYNC B0 ;  /* 0x0000000000007941 */ /* 0x000fea0003800000 */
.L_x_52:
        /* <DEDUP_REMOVED lines=13> */
.L_x_55:
[----:B------:R-:W-:Y:S05]  /*7f30*/  BSYNC B0 ;  /* 0x0000000000007941 */ /* 0x000fea0003800000 */
.L_x_54:
        /* <DEDUP_REMOVED lines=10> */
[----:B------:R-:W-:-:S13]  /*7fe0*/  ISETP.GT.AND P0, PT, R0, RZ, P1 ;  /* 0x000000ff0000720c */ /* 0x000fda0000f04270 */
[----:B--2---:R-:W-:Y:S05]  /*7ff0*/  @!P0 BRA `(.L_x_57) ;  /* 0x0000000000048947 */ /* 0x004fea0003800000 */
[----:B------:R2:W5:Y:S02]  /*8000*/  LDG.E.LTC128B.U16 R14, desc[UR24][R10.64+0x42] ;  /* 0x000042180a0e7981 */ /* 0x000564000c1e1520 */
.L_x_57:
[----:B------:R-:W-:Y:S05]  /*8010*/  BSYNC B0 ;  /* 0x0000000000007941 */ /* 0x000fea0003800000 */
.L_x_56:
        /* <DEDUP_REMOVED lines=10> */
.L_x_59:
[----:B------:R-:W-:Y:S05]  /*80c0*/  BSYNC B0 ;  /* 0x0000000000007941 */ /* 0x000fea0003800000 */
.L_x_58:
[----:B------:R-:W2:Y:S01]  /*80d0*/  LDL.LU R22, [R1+0x48] ;  /* 0x0000480001167983 */ /* 0x000ea20000300800 */
[C---:B-----5:R-:W-:Y:S01]  /*80e0*/  IMAD.U32 R15, R14.reuse, 0x10000, RZ ;  /* 0x000100000e0f7824 */ /* 0x060fe200078e00ff */
[----:B------:R-:W-:Y:S01]  /*80f0*/  BSSY B0, `(.L_x_60) ;  /* 0x0000009000007945 */ /* 0x000fe20003800000 */
[----:B------:R-:W-:Y:S02]  /*8100*/  PRMT R21, R14, 0x7610, R21 ;  /* 0x000076100e157816 */ /* 0x000fe40000000015 */
[----:B------:R-:W-:-:S04]  /*8110*/  FMUL R15, R15, UR8 ;  /* 0x000000080f0f7c20 */ /* 0x000fc80008400000 */
[----:B--2---:R-:W-:-:S05]  /*8120*/  FFMA R15, R22, UR13, R15 ;  /* 0x0000000d160f7c23 */ /* 0x004fca000800000f */
[----:B------:R-:W-:-:S05]  /*8130*/  F2FP.BF16.F32.PACK_AB R15, RZ, R15 ;  /* 0x0000000fff0f723e */ /* 0x000fca00000010ff */
[----:B------:R2:W-:Y:S01]  /*8140*/  @P0 STG.E.U16 desc[UR24][R6.64+0x40], R15 ;  /* 0x0000400f06000986 */ /* 0x0005e2000c101518 */
[----:B------:R-:W-:-:S13]  /*8150*/  ISETP.GT.AND P0, PT, R0, 0x8, P1 ;  /* 0x000000080000780c */ /* 0x000fda0000f04270 */
[----:B--2---:R-:W-:Y:S05]  /*8160*/  @!P0 BRA `(.L_x_61) ;  /* 0x0000000000048947 */ /* 0x004fea0003800000 */
[----:B------:R2:W5:Y:S02]  /*8170*/  LDG.E.LTC128B.U16 R21, desc[UR24][R8.64+0x42] ;  /* 0x0000421808157981 */ /* 0x000564000c1e1520 */
.L_x_61:
[----:B------:R-:W-:Y:S05]  /*8180*/  BSYNC B0 ;  /* 0x0000000000007941 */ /* 0x000fea0003800000 */
.L_x_60:
[----:B------:R-:W3:Y:S01]  /*8190*/  LDL.LU R15, [R1+0x4c] ;  /* 0x00004c00010f7983 */ /* 0x000ee20000300800 */
[----:B-----5:R-:W-:Y:S01]  /*81a0*/  IMAD.U32 R14, R21, 0x10000, RZ ;  /* 0x00010000150e7824 */ /* 0x020fe200078e00ff */
[----:B------:R-:W-:Y:S01]  /*81b0*/  ISETP.GT.AND P2, PT, R3, 0x28, PT ;  /* 0x000000280300780c */ /* 0x000fe20003f44270 */
[----:B------:R-:W-:Y:S01]  /*81c0*/  IMAD.WIDE.U32 R224, R219, R216, UR26 ;  /* 0x0000001adbe07e25 */ /* 0x000fe2000f8e00d8 */
[----:B------:R-:W-:-:S03]  /*81d0*/  LOP3.LUT R2, R2, 0xffdfffff, RZ, 0xc0, !PT ;  /* 0xffdfffff02027812 */ /* 0x000fc600078ec0ff */
[----:B------:R-:W-:Y:S01]  /*81e0*/  FMUL R14, R14, UR8 ;  /* 0x000000080e0e7c20 */ /* 0x000fe20008400000 */
[----:B------:R-:W-:Y:S01]  /*81f0*/  BSSY B0, `(.L_x_62) ;  /* 0x0000010000007945 */ /* 0x000fe20003800000 */
[----:B------:R-:W-:-:S06]  /*8200*/  IMAD.IADD R237, R227, 0x1, R225 ;  /* 0x00000001e3ed7824 */ /* 0x000fcc00078e02e1 */
[----:B------:R-:W-:Y:S01]  /*8210*/  @P2 LOP3.LUT R2, R2, 0x200000, RZ, 0xfc, !PT ;  /* 0x0020000002022812 */ /* 0x000fe200078efcff */
[----:B---3--:R-:W-:-:S05]  /*8220*/  FFMA R14, R15, UR13, R14 ;  /* 0x0000000d0f0e7c23 */ /* 0x008fca000800000e */
[----:B------:R-:W-:-:S05]  /*8230*/  F2FP.BF16.F32.PACK_AB R14, RZ, R14 ;  /* 0x0000000eff0e723e */ /* 0x000fca00000010ff */
[----:B------:R3:W-:Y:S02]  /*8240*/  @P0 STG.E.U16 desc[UR24][R6.64+0x42], R14 ;  /* 0x0000420e06000986 */ /* 0x0007e4000c101518 */
[----:B---3--:R-:W-:-:S04]  /*8250*/  IADD3 R14, P0, R224, UR10, RZ ;  /* 0x0000000ae00e7c10 */ /* 0x008fc8000ff1e0ff */
[----:B------:R-:W-:-:S03]  /*8260*/  IADD3.X R15, R237, UR5, RZ, P0, !PT ;  /* 0x00000005ed0f7c10 */ /* 0x000fc600087fe4ff */
[----:B------:R-:W-:-:S04]  /*8270*/  IMAD.WIDE.U32 R14, R20, UR7, R14 ;  /* 0x00000007140e7c25 */ /* 0x000fc8000f8e000e */
[----:B------:R-:W-:Y:S01]  /*8280*/  VIADD R15, R15, UR12 ;  /* 0x0000000c0f0f7c36 */ /* 0x000fe20008000000 */
[----:B------:R-:W-:Y:S02]  /*8290*/  IADD3 R238, P0, P1, R14, UR17, R12 ;  /* 0x000000110eee7c10 */ /* 0x000fe4000f91e00c */
[----:B------:R-:W-:Y:S02]  /*82a0*/  PRMT R14, R21, 0x7610, R14 ;  /* 0x00007610150e7816 */ /* 0x000fe4000000000e */
[----:B------:R-:W-:Y:S02]  /*82b0*/  IADD3.X R244, R15, UR20, R13, P0, P1 ;  /* 0x000000140ff47c10 */ /* 0x000fe400087e240d */
[----:B------:R-:W-:-:S13]  /*82c0*/  ISETP.GT.AND P0, PT, R0, RZ, P2 ;  /* 0x000000ff0000720c */ /* 0x000fda0001704270 */
[----:B------:R-:W-:Y:S05]  /*82d0*/  @!P0 BRA `(.L_x_63) ;  /* 0x0000000000048947 */ /* 0x000fea0003800000 */
[----:B------:R3:W5:Y:S02]  /*82e0*/  LDG.E.LTC128B.U16 R14, desc[UR24][R10.64+0x50] ;  /* 0x000050180a0e7981 */ /* 0x000764000c1e1520 */
.L_x_63:
[----:B------:R-:W-:Y:S05]  /*82f0*/  BSYNC B0 ;  /* 0x0000000000007941 */ /* 0x000fea0003800000 */
.L_x_62:
        /* <DEDUP_REMOVED lines=13> */
.L_x_65:
[----:B------:R-:W-:Y:S05]  /*83d0*/  BSYNC B0 ;  /* 0x0000000000007941 */ /* 0x000fea0003800000 */
.L_x_64:
        /* <DEDUP_REMOVED lines=10> */
.L_x_67:
[----:B------:R-:W-:Y:S05]  /*8480*/  BSYNC B0 ;  /* 0x0000000000007941 */ /* 0x000fea0003800000 */
.L_x_66:
        /* <DEDUP_REMOVED lines=10> */
.L_x_69:
[----:B------:R-:W-:Y:S05]  /*8530*/  BSYNC B0 ;  /* 0x0000000000007941 */ /* 0x000fea0003800000 */
.L_x_68:
[----:B------:R-:W3:Y:S01]  /*8540*/  LDL.LU R22, [R1+0x5c] ;  /* 0x00005c0001167983 */ /* 0x000ee20000300800 */
[----:B-----5:R-:W-:Y:S01]  /*8550*/  IMAD.U32 R15, R14, 0x10000, RZ ;  /* 0x000100000e0f7824 */ /* 0x020fe200078e00ff */
[----:B------:R-:W-:Y:S01]  /*8560*/  ISETP.GT.AND P3, PT, R3, 0x30, PT ;  /* 0x000000300300780c */ /* 0x000fe20003f64270 */
[----:B------:R-:W-:Y:S01]  /*8570*/  BSSY B0, `(.L_x_70) ;  /* 0x000000b000007945 */ /* 0x000fe20003800000 */
[----:B------:R-:W-:Y:S01]  /*8580*/  LOP3.LUT R2, R2, 0xfff7ffff, RZ, 0xc0, !PT ;  /* 0xfff7ffff02027812 */ /* 0x000fe200078ec0ff */
[----:B------:R-:W-:Y:S01]  /*8590*/  FMUL R15, R15, UR8 ;  /* 0x000000080f0f7c20 */ /* 0x000fe20008400000 */
[----:B------:R-:W-:-:S09]  /*85a0*/  PRMT R21, R14, 0x7610, R21 ;  /* 0x000076100e157816 */ /* 0x000fd20000000015 */
[----:B------:R-:W-:Y:S01]  /*85b0*/  @P3 LOP3.LUT R2, R2, 0x80000, RZ, 0xfc, !PT ;  /* 0x0008000002023812 */ /* 0x000fe200078efcff */
[----:B---3--:R-:W-:-:S05]  /*85c0*/  FFMA R15, R22, UR13, R15 ;  /* 0x0000000d160f7c23 */ /* 0x008fca000800000f */
[----:B------:R-:W-:-:S05]  /*85d0*/  F2FP.BF16.F32.PACK_AB R15, RZ, R15 ;  /* 0x0000000fff0f723e */ /* 0x000fca00000010ff */
[----:B------:R3:W-:Y:S01]  /*85e0*/  @P0 STG.E.U16 desc[UR24][R6.64+0x52], R15 ;  /* 0x0000520f06000986 */ /* 0x0007e2000c101518 */
[----:B------:R-:W-:-:S13]  /*85f0*/  ISETP.GT.AND P0, PT, R0, RZ, P3 ;  /* 0x000000ff0000720c */ /* 0x000fda0001f04270 */
[----:B---3--:R-:W-:Y:S05]  /*8600*/  @!P0 BRA `(.L_x_71) ;  /* 0x0000000000048947 */ /* 0x008fea0003800000 */
[----:B------:R3:W5:Y:S02]  /*8610*/  LDG.E.LTC128B.U16 R21, desc[UR24][R10.64+0x60] ;  /* 0x000060180a157981 */ /* 0x000764000c1e1520 */
.L_x_71:
[----:B------:R-:W-:Y:S05]  /*8620*/  BSYNC B0 ;  /* 0x0000000000007941 */ /* 0x000fea0003800000 */
.L_x_70:
[----:B------:R-:W2:Y:S01]  /*8630*/  LDL.LU R15, [R1+0x60] ;  /* 0x00006000010f7983 */ /* 0x000ea20000300800 */
[----:B-----5:R-:W-:Y:S01]  /*8640*/  IMAD.U32 R14, R21, 0x10000, RZ ;  /* 0x00010000150e7824 */ /* 0x020fe200078e00ff */
[----:B------:R-:W-:Y:S01]  /*8650*/  ISETP.GT.AND P2, PT, R3, 0x31, PT ;  /* 0x000000310300780c */ /* 0x000fe20003f44270 */
[----:B------:R-:W-:Y:S01]  /*8660*/  IMAD.WIDE.U32 R22, R221, R216, UR26 ;  /* 0x0000001add167e25 */ /* 0x000fe2000f8e00d8 */
[----:B------:R-:W-:-:S03]  /*8670*/  LOP3.LUT R2, R2, 0xfffbffff, RZ, 0xc0, !PT ;  /* 0xfffbffff02027812 */ /* 0x000fc600078ec0ff */
[----:B------:R-:W-:Y:S01]  /*8680*/  FMUL R14, R14, UR8 ;  /* 0x000000080e0e7c20 */ /* 0x000fe20008400000 */
[----:B------:R-:W-:Y:S01]  /*8690*/  BSSY B0, `(.L_x_72) ;  /* 0x0000010000007945 */ /* 0x000fe20003800000 */
[----:B------:R-:W-:Y:S01]  /*86a0*/  IMAD.IADD R235, R223, 0x1, R23 ;  /* 0x00000001dfeb7824 */ /* 0x000fe200078e0217 */
[----:B------:R-:W-:-:S05]  /*86b0*/  PRMT R218, R21, 0x7610, R218 ;  /* 0x0000761015da7816 */ /* 0x000fca00000000da */
[----:B------:R-:W-:Y:S01]  /*86c0*/  @P2 LOP3.LUT R2, R2, 0x40000, RZ, 0xfc, !PT ;  /* 0x0004000002022812 */ /* 0x000fe200078efcff */
[----:B--2---:R-:W-:-:S05]  /*86d0*/  FFMA R14, R15, UR13, R14 ;  /* 0x0000000d0f0e7c23 */ /* 0x004fca000800000e */
[----:B------:R-:W-:-:S05]  /*86e0*/  F2FP.BF16.F32.PACK_AB R14, RZ, R14 ;  /* 0x0000000eff0e723e */ /* 0x000fca00000010ff */
[----:B------:R2:W-:Y:S02]  /*86f0*/  @P0 STG.E.U16 desc[UR24][R4.64+0x60], R14 ;  /* 0x0000600e04000986 */ /* 0x0005e4000c101518 */
[----:B--2---:R-:W-:-:S04]  /*8700*/  IADD3 R14, P0, R22, UR10, RZ ;  /* 0x0000000a160e7c10 */ /* 0x004fc8000ff1e0ff */
[----:B------:R-:W-:-:S03]  /*8710*/  IADD3.X R15, R235, UR5, RZ, P0, !PT ;  /* 0x00000005eb0f7c10 */ /* 0x000fc600087fe4ff */
[----:B------:R-:W-:-:S04]  /*8720*/  IMAD.WIDE.U32 R14, R20, UR7, R14 ;  /* 0x00000007140e7c25 */ /* 0x000fc8000f8e000e */
[----:B------:R-:W-:Y:S01]  /*8730*/  VIADD R15, R15, UR12 ;  /* 0x0000000c0f0f7c36 */ /* 0x000fe20008000000 */
[----:B------:R-:W-:-:S04]  /*8740*/  IADD3 R236, P0, P1, R14, UR17, R12 ;  /* 0x000000110eec7c10 */ /* 0x000fc8000f91e00c */
[----:B------:R-:W-:Y:S02]  /*8750*/  IADD3.X R243, R15, UR20, R13, P0, P1 ;  /* 0x000000140ff37c10 */ /* 0x000fe400087e240d */
[----:B------:R-:W-:-:S13]  /*8760*/  ISETP.GT.AND P0, PT, R0, RZ, P2 ;  /* 0x000000ff0000720c */ /* 0x000fda0001704270 */
[----:B------:R-:W-:Y:S05]  /*8770*/  @!P0 BRA `(.L_x_73) ;  /* 0x0000000000048947 */ /* 0x000fea0003800000 */
[----:B------:R2:W5:Y:S02]  /*8780*/  LDG.E.LTC128B.U16 R218, desc[UR24][R10.64+0x62] ;  /* 0x000062180ada7981 */ /* 0x000564000c1e1520 */
.L_x_73:
[----:B------:R-:W-:Y:S05]  /*8790*/  BSYNC B0 ;  /* 0x0000000000007941 */ /* 0x000fea0003800000 */
.L_x_72:
[----:B------:R-:W3:Y:S01]  /*87a0*/  LDL.LU R15, [R1+0x64] ;  /* 0x00006400010f7983 */ /* 0x000ee20000300800 */
[----:B-----5:R-:W-:Y:S01]  /*87b0*/  IMAD.U32 R14, R218, 0x10000, RZ ;  /* 0x00010000da0e7824 */ /* 0x020fe200078e00ff */
[----:B------:R-:W-:Y:S03]  /*87c0*/  BSSY B0, `(.L_x_74) ;  /* 0x0000011000007945 */ /* 0x000fe60003800000 */
[----:B------:R-:W-:-:S04]  /*87d0*/  FMUL R14, R14, UR8 ;  /* 0x000000080e0e7c20 */ /* 0x000fc80008400000 */
[----:B---3--:R-:W-:-:S05]  /*87e0*/  FFMA R14, R15, UR13, R14 ;  /* 0x0000000d0f0e7c23 */ /* 0x008fca000800000e */
[----:B------:R-:W-:-:S05]  /*87f0*/  F2FP.BF16.F32.PACK_AB R14, RZ, R14 ;  /* 0x0000000eff0e723e */ /* 0x000fca00000010ff */
[----:B------:R3:W-:Y:S02]  /*8800*/  @P0 STG.E.U16 desc[UR24][R4.64+0x62], R14 ;  /* 0x0000620e04000986 */ /* 0x0007e4000c101518 */
[----:B---3--:R-:W-:-:S04]  /*8810*/  IMAD.WIDE.U32 R14, R220, R216, UR26 ;  /* 0x0000001adc0e7e25 */ /* 0x008fc8000f8e00d8 */
[----:B------:R-:W-:Y:S01]  /*8820*/  IMAD.IADD R226, R222, 0x1, R15 ;  /* 0x00000001dee27824 */ /* 0x000fe200078e020f */
[----:B------:R-:W-:-:S04]  /*8830*/  IADD3 R216, P0, R14, UR10, RZ ;  /* 0x0000000a0ed87c10 */ /* 0x000fc8000ff1e0ff */
[----:B------:R-:W-:-:S03]  /*8840*/  IADD3.X R217, R226, UR5, RZ, P0, !PT ;  /* 0x00000005e2d97c10 */ /* 0x000fc600087fe4ff */
[----:B------:R-:W-:-:S04]  /*8850*/  IMAD.WIDE.U32 R20, R20, UR7, R216 ;  /* 0x0000000714147c25 */ /* 0x000fc8000f8e00d8 */
[----:B------:R-:W-:Y:S01]  /*8860*/  VIADD R21, R21, UR12 ;  /* 0x0000000c15157c36 */ /* 0x000fe20008000000 */
[----:B------:R-:W-:Y:S02]  /*8870*/  IADD3 R234, P0, P1, R20, UR17, R12 ;  /* 0x0000001114ea7c10 */ /* 0x000fe4000f91e00c */
[----:B------:R-:W-:Y:S02]  /*8880*/  PRMT R20, R218, 0x7610, R20 ;  /* 0x00007610da147816 */ /* 0x000fe40000000014 */
[----:B------:R-:W-:Y:S02]  /*8890*/  IADD3.X R242, R21, UR20, R13, P0, P1 ;  /* 0x0000001415f27c10 */ /* 0x000fe400087e240d */
[----:B------:R-:W-:-:S13]  /*88a0*/  ISETP.GT.AND P0, PT, R0, 0x8, P3 ;  /* 0x000000080000780c */ /* 0x000fda0001f04270 */
[----:B------:R-:W-:Y:S05]  /*88b0*/  @!P0 BRA `(.L_x_75) ;  /* 0x0000000000048947 */ /* 0x000fea0003800000 */
[----:B------:R3:W5:Y:S02]  /*88c0*/  LDG.E.LTC128B.U16 R20, desc[UR24][R8.64+0x60] ;  /* 0x0000601808147981 */ /* 0x000764000c1e1520 */
.L_x_75:
[----:B------:R-:W-:Y:S05]  /*88d0*/  BSYNC B0 ;  /* 0x0000000000007941 */ /* 0x000fea0003800000 */
.L_x_74:
        /* <DEDUP_REMOVED lines=10> */
.L_x_77:
[----:B------:R-:W-:Y:S05]  /*8980*/  BSYNC B0 ;  /* 0x0000000000007941 */ /* 0x000fea0003800000 */
.L_x_76:
[----:B------:R-:W3:Y:S01]  /*8990*/  LDL.LU R13, [R1+0x6c] ;  /* 0x00006c00010d7983 */ /* 0x000ee20000300800 */
[----:B-----5:R-:W-:Y:S01]  /*89a0*/  IMAD.U32 R12, R20, 0x10000, RZ ;  /* 0x00010000140c7824 */ /* 0x020fe200078e00ff */
[----:B------:R-:W-:Y:S01]  /*89b0*/  USHF.L.U32 UR16, UR14, 0x1, URZ ;  /* 0x000000010e107899 */ /* 0x000fe2000800063f */
[----:B------:R-:W-:Y:S01]  /*89c0*/  ISETP.GT.AND P3, PT, R3, 0x38, PT ;  /* 0x000000380300780c */ /* 0x000fe20003f64270 */
[----:B------:R-:W-:Y:S01]  /*89d0*/  USHF.L.U64.HI UR22, UR14, 0x1, UR21 ;  /* 0x000000010e167899 */ /* 0x000fe20008010215 */
[----:B------:R-:W-:Y:S01]  /*89e0*/  FMUL R12, R12, UR8 ;  /* 0x000000080c0c7c20 */ /* 0x000fe20008400000 */
[----:B------:R-:W-:Y:S01]  /*89f0*/  LOP3.LUT R2, R2, 0xfffdffff, RZ, 0xc0, !PT ;  /* 0xfffdffff02027812 */ /* 0x000fe200078ec0ff */
[----:B------:R-:W-:Y:S09]  /*8a00*/  BSSY B0, `(.L_x_78) ;  /* 0x000000c000007945 */ /* 0x000ff20003800000 */
[----:B------:R-:W-:Y:S01]  /*8a10*/  @P3 LOP3.LUT R2, R2, 0x20000, RZ, 0xfc, !PT ;  /* 0x0002000002023812 */ /* 0x000fe200078efcff */
[----:B---3--:R-:W-:Y:S01]  /*8a20*/  FFMA R12, R13, UR13, R12 ;  /* 0x0000000d0d0c7c23 */ /* 0x008fe2000800000c */
[----:B------:R-:W-:-:S04]  /*8a30*/  IMAD.U32 R13, RZ, RZ, UR6 ;  /* 0x00000006ff0d7e24 */ /* 0x000fc8000f8e00ff */
[----:B------:R-:W-:-:S05]  /*8a40*/  F2FP.BF16.F32.PACK_AB R12, RZ, R12 ;  /* 0x0000000cff0c723e */ /* 0x000fca00000010ff */
[----:B------:R3:W-:Y:S02]  /*8a50*/  @P0 STG.E.U16 desc[UR24][R6.64+0x62], R12 ;  /* 0x0000620c06000986 */ /* 0x0007e4000c101518 */
[----:B---3--:R-:W-:-:S05]  /*8a60*/  IMAD.U32 R12, RZ, RZ, UR23 ;  /* 0x00000017ff0c7e24 */ /* 0x008fca000f8e00ff */
[----:B------:R-:W-:-:S04]  /*8a70*/  IADD3 R12, P0, P1, R12, UR16, R4 ;  /* 0x000000100c0c7c10 */ /* 0x000fc8000f91e004 */
[----:B------:R-:W-:Y:S02]  /*8a80*/  IADD3.X R13, R13, UR22, R5, P0, P1 ;  /* 0x000000160d0d7c10 */ /* 0x000fe400087e2405 */
[----:B------:R-:W-:-:S13]  /*8a90*/  ISETP.GT.AND P0, PT, R0, RZ, P3 ;  /* 0x000000ff0000720c */ /* 0x000fda0001f04270 */
[----:B------:R-:W-:Y:S05]  /*8aa0*/  @!P0 BRA `(.L_x_79) ;  /* 0x0000000000048947 */ /* 0x000fea0003800000 */
[----:B------:R3:W5:Y:S02]  /*8ab0*/  LDG.E.LTC128B.U16 R20, desc[UR24][R10.64+0x70] ;  /* 0x000070180a147981 */ /* 0x000764000c1e1520 */
.L_x_79:
[----:B------:R-:W-:Y:S05]  /*8ac0*/  BSYNC B0 ;  /* 0x0000000000007941 */ /* 0x000fea0003800000 */
.L_x_78:
[----:B------:R-:W2:Y:S01]  /*8ad0*/  LDL.LU R216, [R1+0x70] ;  /* 0x0000700001d87983 */ /* 0x000ea20000300800 */
[----:B-----5:R-:W-:Y:S01]  /*8ae0*/  IMAD.U32 R21, R20, 0x10000, RZ ;  /* 0x0001000014157824 */ /* 0x020fe200078e00ff */
[----:B------:R-:W-:Y:S01]  /*8af0*/  ISETP.GT.AND P2, PT, R3, 0x39, PT ;  /* 0x000000390300780c */ /* 0x000fe20003f44270 */
[----:B------:R-:W-:Y:S01]  /*8b00*/  BSSY B0, `(.L_x_80) ;  /* 0x000000b000007945 */ /* 0x000fe20003800000 */
[----:B------:R-:W-:Y:S01]  /*8b10*/  LOP3.LUT R2, R2, 0xfffeffff, RZ, 0xc0, !PT ;  /* 0xfffeffff02027812 */ /* 0x000fe200078ec0ff */
[----:B------:R-:W-:Y:S01]  /*8b20*/  FMUL R21, R21, UR8 ;  /* 0x0000000815157c20 */ /* 0x000fe20008400000 */
[----:B------:R-:W-:-:S09]  /*8b30*/  PRMT R217, R20, 0x7610, R217 ;  /* 0x0000761014d97816 */ /* 0x000fd200000000d9 */
[----:B------:R-:W-:Y:S01]  /*8b40*/  @P2 LOP3.LUT R2, R2, 0x10000, RZ, 0xfc, !PT ;  /* 0x0001000002022812 */ /* 0x000fe200078efcff */
[----:B--2---:R-:W-:-:S05]  /*8b50*/  FFMA R21, R216, UR13, R21 ;  /* 0x0000000dd8157c23 */ /* 0x004fca0008000015 */
[----:B------:R-:W-:-:S05]  /*8b60*/  F2FP.BF16.F32.PACK_AB R21, RZ, R21 ;  /* 0x00000015ff15723e */ /* 0x000fca00000010ff */
[----:B------:R2:W-:Y:S01]  /*8b70*/  @P0 STG.E.U16 desc[UR24][R4.64+0x70], R21 ;  /* 0x0000701504000986 */ /* 0x0005e2000c101518 */
[----:B------:R-:W-:-:S13]  /*8b80*/  ISETP.GT.AND P0, PT, R0, RZ, P2 ;  /* 0x000000ff0000720c */ /* 0x000fda0001704270 */
[----:B--2---:R-:W-:Y:S05]  /*8b90*/  @!P0 BRA `(.L_x_81) ;  /* 0x0000000000048947 */ /* 0x004fea0003800000 */
[----:B------:R2:W5:Y:S02]  /*8ba0*/  LDG.E.LTC128B.U16 R217, desc[UR24][R10.64+0x72] ;  /* 0x000072180ad97981 */ /* 0x000564000c1e1520 */
.L_x_81:
[----:B------:R-:W-:Y:S05]  /*8bb0*/  BSYNC B0 ;  /* 0x0000000000007941 */ /* 0x000fea0003800000 */
.L_x_80:
        /* <DEDUP_REMOVED lines=10> */
.L_x_83:
[----:B------:R-:W-:Y:S05]  /*8c60*/  BSYNC B0 ;  /* 0x0000000000007941 */ /* 0x000fea0003800000 */
.L_x_82:
[----:B------:R-:W2:Y:S01]  /*8c70*/  LDL.LU R21, [R1+0x78] ;  /* 0x0000780001157983 */ /* 0x000ea20000300800 */
[----:B-----5:R-:W-:Y:S01]  /*8c80*/  IMAD.U32 R20, R217, 0x10000, RZ ;  /* 0x00010000d9147824 */ /* 0x020fe200078e00ff */
[----:B------:R-:W-:Y:S01]  /*8c90*/  USHF.L.U32 UR9, UR18, 0x8, URZ ;  /* 0x0000000812097899 */ /* 0x000fe2000800063f */
[----:B------:R-:W-:Y:S01]  /*8ca0*/  BSSY B0, `(.L_x_84) ;  /* 0x000000d000007945 */ /* 0x000fe20003800000 */
[----:B------:R-:W-:Y:S01]  /*8cb0*/  USHF.L.U64.HI UR15, UR18, 0x8, UR19 ;  /* 0x00000008120f7899 */ /* 0x000fe20008010213 */
[----:B------:R-:W-:-:S03]  /*8cc0*/  FMUL R20, R20, UR8 ;  /* 0x0000000814147c20 */ /* 0x000fc60008400000 */
[----:B------:R-:W-:Y:S02]  /*8cd0*/  IMAD.U32 R216, RZ, RZ, UR9 ;  /* 0x00000009ffd87e24 */ /* 0x000fe4000f8e00ff */
[----:B--2---:R-:W-:Y:S01]  /*8ce0*/  FFMA R20, R21, UR13, R20 ;  /* 0x0000000d15147c23 */ /* 0x004fe20008000014 */
[----:B------:R-:W-:-:S04]  /*8cf0*/  IMAD.U32 R21, RZ, RZ, UR15 ;  /* 0x0000000fff157e24 */ /* 0x000fc8000f8e00ff */
[----:B------:R-:W-:-:S05]  /*8d00*/  F2FP.BF16.F32.PACK_AB R20, RZ, R20 ;  /* 0x00000014ff14723e */ /* 0x000fca00000010ff */
[----:B------:R2:W-:Y:S02]  /*8d10*/  @P0 STG.E.U16 desc[UR24][R6.64+0x70], R20 ;  /* 0x0000701406000986 */ /* 0x0005e4000c101518 */
[----:B--2---:R-:W-:-:S04]  /*8d20*/  IADD3 R20, P0, P1, R4, UR23, R216 ;  /* 0x0000001704147c10 */ /* 0x004fc8000f91e0d8 */
[----:B------:R-:W-:Y:S02]  /*8d30*/  IADD3.X R21, R5, UR6, R21, P0, P1 ;  /* 0x0000000605157c10 */ /* 0x000fe400087e2415 */
[----:B------:R-:W-:-:S13]  /*8d40*/  ISETP.GT.AND P0, PT, R0, 0x8, P2 ;  /* 0x000000080000780c */ /* 0x000fda0001704270 */
[----:B------:R-:W-:Y:S05]  /*8d50*/  @!P0 BRA `(.L_x_85) ;  /* 0x0000000000048947 */ /* 0x000fea0003800000 */
[----:B------:R2:W5:Y:S02]  /*8d60*/  LDG.E.LTC128B.U16 R217, desc[UR24][R8.64+0x72] ;  /* 0x0000721808d97981 */ /* 0x000564000c1e1520 */
.L_x_85:
[----:B------:R-:W-:Y:S05]  /*8d70*/  BSYNC B0 ;  /* 0x0000000000007941 */ /* 0x000fea0003800000 */
.L_x_84:
        /* <DEDUP_REMOVED lines=13> */
.L_x_87:
[----:B------:R-:W-:Y:S05]  /*8e50*/  BSYNC B0 ;  /* 0x0000000000007941 */ /* 0x000fea0003800000 */
.L_x_86:
        /* <DEDUP_REMOVED lines=13> */
.L_x_89:
[----:B------:R-:W-:Y:S05]  /*8f30*/  BSYNC B0 ;  /* 0x0000000000007941 */ /* 0x000fea0003800000 */
.L_x_88:
        /* <DEDUP_REMOVED lines=10> */
.L_x_91:
[----:B------:R-:W-:Y:S05]  /*8fe0*/  BSYNC B0 ;  /* 0x0000000000007941 */ /* 0x000fea0003800000 */
.L_x_90:
        /* <DEDUP_REMOVED lines=10> */
.L_x_93:
[----:B------:R-:W-:Y:S05]  /*9090*/  BSYNC B0 ;  /* 0x0000000000007941 */ /* 0x000fea0003800000 */
.L_x_92:
        /* <DEDUP_REMOVED lines=13> */
.L_x_95:
[----:B------:R-:W-:Y:S05]  /*9170*/  BSYNC B0 ;  /* 0x0000000000007941 */ /* 0x000fea0003800000 */
.L_x_94:
        /* <DEDUP_REMOVED lines=13> */
.L_x_97:
[----:B------:R-:W-:Y:S05]  /*9250*/  BSYNC B0 ;  /* 0x0000000000007941 */ /* 0x000fea0003800000 */
.L_x_96:
        /* <DEDUP_REMOVED lines=10> */
.L_x_99:
[----:B------:R-:W-:Y:S05]  /*9300*/  BSYNC B0 ;  /* 0x0000000000007941 */ /* 0x000fea0003800000 */
.L_x_98:
        /* <DEDUP_REMOVED lines=10> */
.L_x_101:
[----:B------:R-:W-:Y:S05]  /*93b0*/  BSYNC B0 ;  /* 0x0000000000007941 */ /* 0x000fea0003800000 */
.L_x_100:
        /* <DEDUP_REMOVED lines=13> */
.L_x_103:
[----:B------:R-:W-:Y:S05]  /*9490*/  BSYNC B0 ;  /* 0x0000000000007941 */ /* 0x000fea0003800000 */
.L_x_102:
[----:B------:R-:W2:Y:S01]  /*94a0*/  LDL.LU R218, [R1+0xa0] ;  /* 0x0000a00001da7983 */ /* 0x000ea20000300800 */
[----:B-----5:R-:W-:Y:S01]  /*94b0*/  IMAD.U32 R15, R217, 0x10000, RZ ;  /* 0x00010000d90f7824 */ /* 0x020fe200078e00ff */
[----:B------:R-:W-:Y:S01]  /*94c0*/  ISETP.GT.AND P1, PT, R3, 0x51, PT ;  /* 0x000000510300780c */ /* 0x000fe20003f24270 */
[----:B------:R-:W-:Y:S01]  /*94d0*/  BSSY B0, `(.L_x_104) ;  /* 0x000002e000007945 */ /* 0x000fe20003800000 */
[----:B------:R-:W-:Y:S01]  /*94e0*/  LOP3.LUT R2, R2, 0xfffffbff, RZ, 0xc0, !PT ;  /* 0xfffffbff02027812 */ /* 0x000fe200078ec0ff */
[----:B------:R-:W-:-:S10]  /*94f0*/  FMUL R15, R15, UR8 ;  /* 0x000000080f0f7c20 */ /* 0x000fd40008400000 */
[----:B------:R-:W-:Y:S01]  /*9500*/  @P1 LOP3.LUT R2, R2, 0x400, RZ, 0xfc, !PT ;  /* 0x0000040002021812 */ /* 0x000fe200078efcff */
[----:B--2---:R-:W-:Y:S01]  /*9510*/  FFMA R15, R218, UR13, R15 ;  /* 0x0000000dda0f7c23 */ /* 0x004fe2000800000f */
[----:B------:R-:W-:-:S04]  /*9520*/  IMAD.WIDE.U32 R218, R219, UR28, R16 ;  /* 0x0000001cdbda7c25 */ /* 0x000fc8000f8e0010 */
[----:B------:R-:W-:-:S05]  /*9530*/  F2FP.BF16.F32.PACK_AB R15, RZ, R15 ;  /* 0x0000000fff0f723e */ /* 0x000fca00000010ff */
[----:B------:R2:W-:Y:S01]  /*9540*/  @P0 STG.E.U16 desc[UR24][R4.64+0xa0], R15 ;  /* 0x0000a00f04000986 */ /* 0x0005e2000c101518 */
[----:B------:R-:W-:Y:S01]  /*9550*/  LEA R232, P0, R218, UR30, 0x1 ;  /* 0x0000001edae87c11 */ /* 0x000fe2000f8008ff */
[----:B--2---:R-:W-:-:S05]  /*9560*/  IMAD.IADD R15, R219, 0x1, R227 ;  /* 0x00000001db0f7824 */ /* 0x004fca00078e02e3 */
[----:B------:R-:W-:Y:S01]  /*9570*/  LEA.HI.X R233, R218, UR31, R15, 0x1, P0 ;  /* 0x0000001fdae97c11 */ /* 0x000fe200080f0c0f */
[----:B------:R-:W-:-:S04]  /*9580*/  IMAD.WIDE.U32 R218, R221, UR28, R16 ;  /* 0x0000001cddda7c25 */ /* 0x000fc8000f8e0010 */
[----:B------:R-:W-:Y:S01]  /*9590*/  IMAD.IADD R223, R219, 0x1, R223 ;  /* 0x00000001dbdf7824 */ /* 0x000fe200078e02df */
[----:B------:R-:W-:-:S04]  /*95a0*/  LEA R230, P0, R218, UR30, 0x1 ;  /* 0x0000001edae67c11 */ /* 0x000fc8000f8008ff */
[----:B------:R-:W-:Y:S01]  /*95b0*/  LEA.HI.X R231, R218, UR31, R223, 0x1, P0 ;  /* 0x0000001fdae77c11 */ /* 0x000fe200080f0cdf */
[----:B------:R-:W-:-:S04]  /*95c0*/  IMAD.WIDE.U32 R218, R220, UR28, R16 ;  /* 0x0000001cdcda7c25 */ /* 0x000fc8000f8e0010 */
[----:B------:R-:W-:Y:S01]  /*95d0*/  IMAD.IADD R222, R219, 0x1, R222 ;  /* 0x00000001dbde7824 */ /* 0x000fe200078e02de */
[----:B------:R-:W-:-:S04]  /*95e0*/  LEA R228, P0, R218, UR30, 0x1 ;  /* 0x0000001edae47c11 */ /* 0x000fc8000f8008ff */
[----:B------:R-:W-:Y:S02]  /*95f0*/  LEA.HI.X R229, R218, UR31, R222, 0x1, P0 ;  /* 0x0000001fdae57c11 */ /* 0x000fe400080f0cde */
[----:B------:R-:W-:-:S04]  /*9600*/  LEA R218, P0, R241, UR30, 0x1 ;  /* 0x0000001ef1da7c11 */ /* 0x000fc8000f8008ff */
[----:B------:R-:W-:Y:S02]  /*9610*/  LEA.HI.X R219, R241, UR31, R247, 0x1, P0 ;  /* 0x0000001ff1db7c11 */ /* 0x000fe400080f0cf7 */
[----:B------:R-:W-:-:S04]  /*9620*/  LEA R220, P0, R240, UR30, 0x1 ;  /* 0x0000001ef0dc7c11 */ /* 0x000fc8000f8008ff */
[----:B------:R-:W-:Y:S02]  /*9630*/  LEA.HI.X R221, R240, UR31, R246, 0x1, P0 ;  /* 0x0000001ff0dd7c11 */ /* 0x000fe400080f0cf6 */
[----:B------:R-:W-:-:S04]  /*9640*/  LEA R222, P0, R239, UR30, 0x1 ;  /* 0x0000001eefde7c11 */ /* 0x000fc8000f8008ff */
[----:B------:R-:W-:Y:S02]  /*9650*/  LEA.HI.X R223, R239, UR31, R245, 0x1, P0 ;  /* 0x0000001fefdf7c11 */ /* 0x000fe400080f0cf5 */
[----:B------:R-:W-:-:S05]  /*9660*/  IADD3 R224, P0, R18, R224, RZ ;  /* 0x000000e012e07210 */ /* 0x000fca0007f1e0ff */
[----:B------:R-:W-:Y:S01]  /*9670*/  IMAD.X R19, R237, 0x1, R17, P0 ;  /* 0x00000001ed137824 */ /* 0x000fe200000e0611 */
[----:B------:R-:W-:-:S05]  /*9680*/  IADD3 R22, P0, R18, R22, RZ ;  /* 0x0000001612167210 */ /* 0x000fca0007f1e0ff */
[----:B------:R-:W-:Y:S01]  /*9690*/  IMAD.X R23, R235, 0x1, R17, P0 ;  /* 0x00000001eb177824 */ /* 0x000fe200000e0611 */
[----:B------:R-:W-:-:S05]  /*96a0*/  IADD3 R15, P0, R18, R14, RZ ;  /* 0x0000000e120f7210 */ /* 0x000fca0007f1e0ff */
[----:B------:R-:W-:Y:S01]  /*96b0*/  IMAD.X R16, R226, 0x1, R17, P0 ;  /* 0x00000001e2107824 */ /* 0x000fe200000e0611 */
        /* <DEDUP_REMOVED lines=12> */
[----:B------:R-:W-:-:S13]  /*9780*/  ISETP.GT.AND P0, PT, R0, RZ, P1 ;  /* 0x000000ff0000720c */ /* 0x000fda0000f04270 */
[----:B------:R-:W-:Y:S05]  /*9790*/  @!P0 BRA `(.L_x_105) ;  /* 0x0000000000048947 */ /* 0x000fea0003800000 */
[----:B------:R2:W5:Y:S02]  /*97a0*/  LDG.E.LTC128B.U16 R217, desc[UR24][R10.64+0xa2] ;  /* 0x0000a2180ad97981 */ /* 0x000564000c1e1520 */
.L_x_105:
[----:B------:R-:W-:Y:S05]  /*97b0*/  BSYNC B0 ;  /* 0x0000000000007941 */ /* 0x000fea0003800000 */
.L_x_104:
        /* <DEDUP_REMOVED lines=10> */
.L_x_107:
[----:B------:R-:W-:Y:S05]  /*9860*/  BSYNC B0 ;  /* 0x0000000000007941 */ /* 0x000fea0003800000 */
.L_x_106:
        /* <DEDUP_REMOVED lines=10> */
.L_x_109:
[----:B------:R-:W-:Y:S05]  /*9910*/  BSYNC B0 ;  /* 0x0000000000007941 */ /* 0x000fea0003800000 */
.L_x_108:
        /* <DEDUP_REMOVED lines=13> */
.L_x_111:
[----:B------:R-:W-:Y:S05]  /*99f0*/  BSYNC B0 ;  /* 0x0000000000007941 */ /* 0x000fea0003800000 */
.L_x_110:
        /* <DEDUP_REMOVED lines=13> */
.L_x_113:
[----:B------:R-:W-:Y:S05]  /*9ad0*/  BSYNC B0 ;  /* 0x0000000000007941 */ /* 0x000fea0003800000 */
.L_x_112:
        /* <DEDUP_REMOVED lines=10> */
.L_x_115:
[----:B------:R-:W-:Y:S05]  /*9b80*/  BSYNC B0 ;  /* 0x0000000000007941 */ /* 0x000fea0003800000 */
.L_x_114:
[----:B------:R-:W2:Y:S01]  /*9b90*/  LDL.LU R235, [R1+0xb8] ;  /* 0x0000b80001eb7983 */ /* 0x000ea20000300800 */
[----:B-----5:R-:W-:Y:S01]  /*9ba0*/  SHF.L.U32 R234, R217, 0x10, RZ ;  /* 0x00000010d9ea7819 */ /* 0x020fe200000006ff */
[----:B------:R-:W-:Y:S04]  /*9bb0*/  BSSY B0, `(.L_x_116) ;  /* 0x0000008000007945 */ /* 0x000fe80003800000 */
[----:B------:R-:W-:-:S04]  /*9bc0*/  FMUL R234, R234, UR8 ;  /* 0x00000008eaea7c20 */ /* 0x000fc80008400000 */
[----:B--2---:R-:W-:-:S05]  /*9bd0*/  FFMA R234, R235, UR13, R234 ;  /* 0x0000000debea7c23 */ /* 0x004fca00080000ea */
[----:B------:R-:W-:-:S05]  /*9be0*/  F2FP.BF16.F32.PACK_AB R234, RZ, R234 ;  /* 0x000000eaffea723e */ /* 0x000fca00000010ff */
[----:B------:R2:W-:Y:S01]  /*9bf0*/  @P0 STG.E.U16 desc[UR24][R6.64+0xb0], R234 ;  /* 0x0000b0ea06000986 */ /* 0x0005e2000c101518 */
[----:B------:R-:W-:-:S13]  /*9c00*/  ISETP.GT.AND P0, PT, R0, 0x8, P1 ;  /* 0x000000080000780c */ /* 0x000fda0000f04270 */
[----:B--2---:R-:W-:Y:S05]  /*9c10*/  @!P0 BRA `(.L_x_117) ;  /* 0x0000000000048947 */ /* 0x004fea0003800000 */
[----:B------:R2:W5:Y:S02]  /*9c20*/  LDG.E.LTC128B.U16 R217, desc[UR24][R8.64+0xb2] ;  /* 0x0000b21808d97981 */ /* 0x000564000c1e1520 */
.L_x_117:
[----:B------:R-:W-:Y:S05]  /*9c30*/  BSYNC B0 ;  /* 0x0000000000007941 */ /* 0x000fea0003800000 */
.L_x_116:
        /* <DEDUP_REMOVED lines=13> */
.L_x_119:
[----:B------:R-:W-:Y:S05]  /*9d10*/  BSYNC B0 ;  /* 0x0000000000007941 */ /* 0x000fea0003800000 */
.L_x_118:
        /* <DEDUP_REMOVED lines=13> */
.L_x_121:
[----:B------:R-:W-:Y:S05]  /*9df0*/  BSYNC B0 ;  /* 0x0000000000007941 */ /* 0x000fea0003800000 */
.L_x_120:
        /* <DEDUP_REMOVED lines=10> */
.L_x_123:
[----:B------:R-:W-:Y:S05]  /*9ea0*/  BSYNC B0 ;  /* 0x0000000000007941 */ /* 0x000fea0003800000 */
.L_x_122:
        /* <DEDUP_REMOVED lines=10> */
.L_x_125:
[----:B------:R-:W-:Y:S05]  /*9f50*/  BSYNC B0 ;  /* 0x0000000000007941 */ /* 0x000fea0003800000 */
.L_x_124:
        /* <DEDUP_REMOVED lines=13> */
.L_x_127:
[----:B------:R-:W-:Y:S05]  /*a030*/  BSYNC B0 ;  /* 0x0000000000007941 */ /* 0x000fea0003800000 */
.L_x_126:
        /* <DEDUP_REMOVED lines=13> */
.L_x_129:
[----:B------:R-:W-:Y:S05]  /*a110*/  BSYNC B0 ;  /* 0x0000000000007941 */ /* 0x000fea0003800000 */
.L_x_128:
        /* <DEDUP_REMOVED lines=10> */
.L_x_131:
[----:B------:R-:W-:Y:S05]  /*a1c0*/  BSYNC B0 ;  /* 0x0000000000007941 */ /* 0x000fea0003800000 */
.L_x_130:
        /* <DEDUP_REMOVED lines=10> */
.L_x_133:
[----:B------:R-:W-:Y:S05]  /*a270*/  BSYNC B0 ;  /* 0x0000000000007941 */ /* 0x000fea0003800000 */
.L_x_132:
[----:B------:R-:W3:Y:S01]  /*a280*/  LDL.LU R235, [R1+0xdc] ;  /* 0x0000dc0001eb7983 */ /* 0x000ee20000300800 */
[----:B-----5:R-:W-:Y:S01]  /*a290*/  IMAD.U32 R234, R217, 0x10000, RZ ;  /* 0x00010000d9ea7824 */ /* 0x020fe200078e00ff */
[----:B------:R-:W-:Y:S01]  /*a2a0*/  ISETP.GT.AND P3, PT, R3, 0x70, PT ;  /* 0x000000700300780c */ /* 0x000fe20003f64270 */
[----:B------:R-:W-:Y:S02]  /*a2b0*/  BSSY B0, `(.L_x_134) ;  /* 0x0000008000007945 */ /* 0x000fe40003800000 */
[----:B------:R-:W-:-:S04]  /*a2c0*/  FMUL R234, R234, UR8 ;  /* 0x00000008eaea7c20 */ /* 0x000fc80008400000 */
[----:B---3--:R-:W-:-:S05]  /*a2d0*/  FFMA R234, R235, UR13, R234 ;  /* 0x0000000debea7c23 */ /* 0x008fca00080000ea */
[----:B------:R-:W-:-:S05]  /*a2e0*/  F2FP.BF16.F32.PACK_AB R234, RZ, R234 ;  /* 0x000000eaffea723e */ /* 0x000fca00000010ff */
[----:B------:R3:W-:Y:S01]  /*a2f0*/  @P0 STG.E.U16 desc[UR24][R6.64+0xd2], R234 ;  /* 0x0000d2ea06000986 */ /* 0x0007e2000c101518 */
[----:B------:R-:W-:-:S13]  /*a300*/  ISETP.GT.AND P0, PT, R0, RZ, P3 ;  /* 0x000000ff0000720c */ /* 0x000fda0001f04270 */
[----:B---3--:R-:W-:Y:S05]  /*a310*/  @!P0 BRA `(.L_x_135) ;  /* 0x0000000000048947 */ /* 0x008fea0003800000 */
[----:B------:R3:W5:Y:S02]  /*a320*/  LDG.E.LTC128B.U16 R217, desc[UR24][R10.64+0xe0] ;  /* 0x0000e0180ad97981 */ /* 0x000764000c1e1520 */
.L_x_135:
[----:B------:R-:W-:Y:S05]  /*a330*/  BSYNC B0 ;  /* 0x0000000000007941 */ /* 0x000fea0003800000 */
.L_x_134:
[----:B------:R-:W2:Y:S01]  /*a340*/  LDL.LU R235, [R1+0xe0] ;  /* 0x0000e00001eb7983 */ /* 0x000ea20000300800 */
[----:B-----5:R-:W-:Y:S01]  /*a350*/  IMAD.U32 R234, R217, 0x10000, RZ ;  /* 0x00010000d9ea7824 */ /* 0x020fe200078e00ff */
[----:B------:R-:W-:Y:S01]  /*a360*/  ISETP.GT.AND P2, PT, R3, 0x71, PT ;  /* 0x000000710300780c */ /* 0x000fe20003f44270 */
[----:B------:R-:W-:Y:S02]  /*a370*/  BSSY B0, `(.L_x_136) ;  /* 0x0000008000007945 */ /* 0x000fe40003800000 */
[----:B------:R-:W-:-:S04]  /*a380*/  FMUL R234, R234, UR8 ;  /* 0x00000008eaea7c20 */ /* 0x000fc80008400000 */
[----:B--2---:R-:W-:-:S05]  /*a390*/  FFMA R234, R235, UR13, R234 ;  /* 0x0000000debea7c23 */ /* 0x004fca00080000ea */
[----:B------:R-:W-:-:S05]  /*a3a0*/  F2FP.BF16.F32.PACK_AB R234, RZ, R234 ;  /* 0x000000eaffea723e */ /* 0x000fca00000010ff */
[----:B------:R2:W-:Y:S01]  /*a3b0*/  @P0 STG.E.U16 desc[UR24][R4.64+0xe0], R234 ;  /* 0x0000e0ea04000986 */ /* 0x0005e2000c101518 */
[----:B------:R-:W-:-:S13]  /*a3c0*/  ISETP.GT.AND P0, PT, R0, RZ, P2 ;  /* 0x000000ff0000720c */ /* 0x000fda0001704270 */
[----:B--2---:R-:W-:Y:S05]  /*a3d0*/  @!P0 BRA `(.L_x_137) ;  /* 0x0000000000048947 */ /* 0x004fea0003800000 */
[----:B------:R2:W5:Y:S02]  /*a3e0*/  LDG.E.LTC128B.U16 R217, desc[UR24][R10.64+0xe2] ;  /* 0x0000e2180ad97981 */ /* 0x000564000c1e1520 */
.L_x_137:
[----:B------:R-:W-:Y:S05]  /*a3f0*/  BSYNC B0 ;  /* 0x0000000000007941 */ /* 0x000fea0003800000 */
.L_x_136:
        /* <DEDUP_REMOVED lines=10> */
.L_x_139:
[----:B------:R-:W-:Y:S05]  /*a4a0*/  BSYNC B0 ;  /* 0x0000000000007941 */ /* 0x000fea0003800000 */
.L_x_138:
        /* <DEDUP_REMOVED lines=10> */
.L_x_141:
[----:B------:R-:W-:Y:S05]  /*a550*/  BSYNC B0 ;  /* 0x0000000000007941 */ /* 0x000fea0003800000 */
.L_x_140:
        /* <DEDUP_REMOVED lines=11> */
.L_x_143:
[----:B------:R-:W-:Y:S05]  /*a610*/  BSYNC B0 ;  /* 0x0000000000007941 */ /* 0x000fea0003800000 */
.L_x_142:
[----:B------:R-:W2:Y:S01]  /*a620*/  LDL.LU R235, [R1+0xf0] ;  /* 0x0000f00001eb7983 */ /* 0x000ea20000300800 */
[----:B-----5:R-:W-:Y:S01]  /*a630*/  IMAD.U32 R234, R217, 0x10000, RZ ;  /* 0x00010000d9ea7824 */ /* 0x020fe200078e00ff */
[----:B------:R-:W-:Y:S03]  /*a640*/  BSSY B0, `(.L_x_144) ;  /* 0x0000009000007945 */ /* 0x000fe60003800000 */
[----:B------:R-:W-:-:S04]  /*a650*/  FMUL R234, R234, UR8 ;  /* 0x00000008eaea7c20 */ /* 0x000fc80008400000 */
[----:B--2---:R-:W-:-:S05]  /*a660*/  FFMA R234, R235, UR13, R234 ;  /* 0x0000000debea7c23 */ /* 0x004fca00080000ea */
[----:B------:R-:W-:-:S05]  /*a670*/  F2FP.BF16.F32.PACK_AB R234, RZ, R234 ;  /* 0x000000eaffea723e */ /* 0x000fca00000010ff */
[----:B------:R2:W-:Y:S01]  /*a680*/  @P0 STG.E.U16 desc[UR24][R4.64+0xf0], R234 ;  /* 0x0000f0ea04000986 */ /* 0x0005e2000c101518 */
[----:B------:R-:W-:-:S04]  /*a690*/  ISETP.GT.AND P0, PT, R3, 0x79, PT ;  /* 0x000000790300780c */ /* 0x000fc80003f04270 */
[----:B------:R-:W-:-:S13]  /*a6a0*/  ISETP.GT.AND P4, PT, R0, RZ, P0 ;  /* 0x000000ff0000720c */ /* 0x000fda0000784270 */
[----:B--2---:R-:W-:Y:S05]  /*a6b0*/  @!P4 BRA `(.L_x_145) ;  /* 0x000000000004c947 */ /* 0x004fea0003800000 */
[----:B------:R2:W5:Y:S02]  /*a6c0*/  LDG.E.LTC128B.U16 R217, desc[UR24][R10.64+0xf2] ;  /* 0x0000f2180ad97981 */ /* 0x000564000c1e1520 */
.L_x_145:
[----:B------:R-:W-:Y:S05]  /*a6d0*/  BSYNC B0 ;  /* 0x0000000000007941 */ /* 0x000fea0003800000 */
.L_x_144:
[----:B-1234-:R-:W2:Y:S01]  /*a6e0*/  LDL.LU R10, [R1+0xf4] ;  /* 0x0000f400010a7983 */ /* 0x01eea20000300800 */
[----:B-----5:R-:W-:Y:S01]  /*a6f0*/  IMAD.U32 R3, R217, 0x10000, RZ ;  /* 0x00010000d9037824 */ /* 0x020fe200078e00ff */
[----:B------:R-:W-:Y:S03]  /*a700*/  BSSY B0, `(.L_x_146) ;  /* 0x0000008000007945 */ /* 0x000fe60003800000 */
[----:B------:R-:W-:-:S04]  /*a710*/  FMUL R3, R3, UR8 ;  /* 0x0000000803037c20 */ /* 0x000fc80008400000 */
[----:B--2---:R-:W-:-:S05]  /*a720*/  FFMA R3, R10, UR13, R3 ;  /* 0x0000000d0a037c23 */ /* 0x004fca0008000003 */
[----:B------:R-:W-:-:S05]  /*a730*/  F2FP.BF16.F32.PACK_AB R3, RZ, R3 ;  /* 0x00000003ff03723e */ /* 0x000fca00000010ff */
[----:B------:R1:W-:Y:S01]  /*a740*/  @P4 STG.E.U16 desc[UR24][R4.64+0xf2], R3 ;  /* 0x0000f20304004986 */ /* 0x0003e2000c101518 */
[----:B------:R-:W-:-:S13]  /*a750*/  ISETP.GT.AND P4, PT, R0, 0x8, P1 ;  /* 0x000000080000780c */ /* 0x000fda0000f84270 */
[----:B-1----:R-:W-:Y:S05]  /*a760*/  @!P4 BRA `(.L_x_147) ;  /* 0x000000000004c947 */ /* 0x002fea0003800000 */
[----:B------:R1:W5:Y:S02]  /*a770*/  LDG.E.LTC128B.U16 R217, desc[UR24][R8.64+0xf0] ;  /* 0x0000f01808d97981 */ /* 0x000364000c1e1520 */
.L_x_147:
[----:B------:R-:W-:Y:S05]  /*a780*/  BSYNC B0 ;  /* 0x0000000000007941 */ /* 0x000fea0003800000 */
.L_x_146:
        /* <DEDUP_REMOVED lines=10> */
.L_x_149:
[----:B------:R-:W-:Y:S05]  /*a830*/  BSYNC B0 ;  /* 0x0000000000007941 */ /* 0x000fea0003800000 */
.L_x_148:
[----:B012---:R-:W2:Y:S01]  /*a840*/  LDL.LU R8, [R1+0xfc] ;  /* 0x0000fc0001087983 */ /* 0x007ea20000300800 */
[----:B-----5:R-:W-:Y:S02]  /*a850*/  IMAD.U32 R3, R217, 0x10000, RZ ;  /* 0x00010000d9037824 */ /* 0x020fe400078e00ff */
[----:B------:R-:W-:Y:S02]  /*a860*/  @P4 IMAD.MOV.U32 R9, RZ, RZ, R7 ;  /* 0x000000ffff094224 */ /* 0x000fe400078e0007 */
[----:B------:R-:W-:-:S04]  /*a870*/  FMUL R3, R3, UR8 ;  /* 0x0000000803037c20 */ /* 0x000fc80008400000 */
[----:B--2---:R-:W-:Y:S01]  /*a880*/  FFMA R3, R8, UR13, R3 ;  /* 0x0000000d08037c23 */ /* 0x004fe20008000003 */
[----:B------:R-:W-:-:S04]  /*a890*/  @P4 IMAD.MOV.U32 R8, RZ, RZ, R6 ;  /* 0x000000ffff084224 */ /* 0x000fc800078e0006 */
[----:B------:R-:W-:-:S04]  /*a8a0*/  F2FP.BF16.F32.PACK_AB R3, RZ, R3 ;  /* 0x00000003ff03723e */ /* 0x000fc800000010ff */
[----:B------:R-:W-:-:S05]  /*a8b0*/  PRMT R10, R3, 0x7610, R10 ;  /* 0x00007610030a7816 */ /* 0x000fca000000000a */
[----:B------:R0:W-:Y:S01]  /*a8c0*/  @P4 STG.E.U16 desc[UR24][R8.64+0xf2], R10 ;  /* 0x0000f20a08004986 */ /* 0x0001e2000c101518 */
[----:B------:R-:W-:-:S04]  /*a8d0*/  IADD3 R6, P4, R4, UR16, RZ ;  /* 0x0000001004067c10 */ /* 0x000fc8000ff9e0ff */
[----:B------:R-:W-:Y:S02]  /*a8e0*/  IADD3.X R7, R5, UR22, RZ, P4, !PT ;  /* 0x0000001605077c10 */ /* 0x000fe4000a7fe4ff */
[----:B------:R-:W-:-:S13]  /*a8f0*/  ISETP.GT.AND P4, PT, R0, 0x40, P5 ;  /* 0x000000400000780c */ /* 0x000fda0002f84270 */
[----:B------:R-:W2:Y:S01]  /*a900*/  @P4 LDG.E.LTC128B.U16 R217, desc[UR24][R232.64] ;  /* 0x00000018e8d94981 */ /* 0x000ea2000c1e1520 */
[----:B------:R-:W-:Y:S01]  /*a910*/  BSSY B0, `(.L_x_150) ;  /* 0x000000a000007945 */ /* 0x000fe20003800000 */
[----:B--2---:R-:W-:-:S04]  /*a920*/  IMAD.U32 R3, R217, 0x10000, RZ ;  /* 0x00010000d9037824 */ /* 0x004fc800078e00ff */
[----:B------:R-:W-:-:S04]  /*a930*/  FMUL R3, R3, UR8 ;  /* 0x0000000803037c20 */ /* 0x000fc80008400000 */
[----:B------:R-:W-:-:S05]  /*a940*/  FFMA R3, R152, UR13, R3 ;  /* 0x0000000d98037c23 */ /* 0x000fca0008000003 */
[----:B------:R-:W-:-:S05]  /*a950*/  F2FP.BF16.F32.PACK_AB R3, RZ, R3 ;  /* 0x00000003ff03723e */ /* 0x000fca00000010ff */
[----:B------:R0:W-:Y:S01]  /*a960*/  @P4 STG.E.U16 desc[UR24][R6.64], R3 ;  /* 0x0000000306004986 */ /* 0x0001e2000c101518 */
[----:B------:R-:W-:-:S04]  /*a970*/  LOP3.LUT P4, RZ, R2, 0x2, RZ, 0xc0, !PT ;  /* 0x0000000202ff7812 */ /* 0x000fc8000788c0ff */
[----:B------:R-:W-:-:S13]  /*a980*/  ISETP.GT.AND P4, PT, R0, 0x40, P4 ;  /* 0x000000400000780c */ /* 0x000fda0002784270 */
[----:B0-----:R-:W-:Y:S05]  /*a990*/  @!P4 BRA `(.L_x_151) ;  /* 0x000000000004c947 */ /* 0x001fea0003800000 */
[----:B------:R0:W5:Y:S02]  /*a9a0*/  LDG.E.LTC128B.U16 R217, desc[UR24][R218.64+0x2] ;  /* 0x00000218dad97981 */ /* 0x000164000c1e1520 */
.L_x_151:
[----:B------:R-:W-:Y:S05]  /*a9b0*/  BSYNC B0 ;  /* 0x0000000000007941 */ /* 0x000fea0003800000 */
.L_x_150:
[----:B-----5:R-:W-:Y:S01]  /*a9c0*/  IMAD.U32 R3, R217, 0x10000, RZ ;  /* 0x00010000d9037824 */ /* 0x020fe200078e00ff */
[----:B------:R-:W-:Y:S03]  /*a9d0*/  BSSY B0, `(.L_x_152) ;  /* 0x000000b000007945 */ /* 0x000fe60003800000 */
[----:B------:R-:W-:-:S04]  /*a9e0*/  FMUL R8, R3, UR8 ;  /* 0x0000000803087c20 */ /* 0x000fc80008400000 */
[----:B------:R-:W-:-:S05]  /*a9f0*/  FFMA R8, R153, UR13, R8 ;  /* 0x0000000d99087c23 */ /* 0x000fca0008000008 */
[----:B------:R-:W-:-:S04]  /*aa00*/  F2FP.BF16.F32.PACK_AB R8, RZ, R8 ;  /* 0x00000008ff08723e */ /* 0x000fc800000010ff */
[----:B------:R-:W-:-:S05]  /*aa10*/  PRMT R3, R8, 0x7610, R3 ;  /* 0x0000761008037816 */ /* 0x000fca0000000003 */
[----:B------:R1:W-:Y:S01]  /*aa20*/  @P4 STG.E.U16 desc[UR24][R6.64+0x2], R3 ;  /* 0x0000020306004986 */ /* 0x0003e2000c101518 */
[----:B------:R-:W-:-:S04]  /*aa30*/  IADD3 R8, P4, R6, UR23, RZ ;  /* 0x0000001706087c10 */ /* 0x000fc8000ff9e0ff */
[----:B------:R-:W-:Y:S02]  /*aa40*/  IADD3.X R9, R7, UR6, RZ, P4, !PT ;  /* 0x0000000607097c10 */ /* 0x000fe4000a7fe4ff */
[----:B------:R-:W-:-:S13]  /*aa50*/  ISETP.GT.AND P4, PT, R0, 0x48, P5 ;  /* 0x000000480000780c */ /* 0x000fda0002f84270 */
[----:B-1----:R-:W-:Y:S05]  /*aa60*/  @!P4 BRA `(.L_x_153) ;  /* 0x000000000004c947 */ /* 0x002fea0003800000 */
[----:B------:R1:W5:Y:S02]  /*aa70*/  LDG.E.LTC128B.U16 R217, desc[UR24][R226.64] ;  /* 0x00000018e2d97981 */ /* 0x000364000c1e1520 */
.L_x_153:
[----:B------:R-:W-:Y:S05]  /*aa80*/  BSYNC B0 ;  /* 0x0000000000007941 */ /* 0x000fea0003800000 */
.L_x_152:
[----:B-----5:R-:W-:Y:S01]  /*aa90*/  IMAD.U32 R3, R217, 0x10000, RZ ;  /* 0x00010000d9037824 */ /* 0x020fe200078e00ff */
[----:B------:R-:W-:Y:S03]  /*aaa0*/  BSSY B0, `(.L_x_154) ;  /* 0x000000b000007945 */ /* 0x000fe60003800000 */
[----:B------:R-:W-:-:S04]  /*aab0*/  FMUL R3, R3, UR8 ;  /* 0x0000000803037c20 */ /* 0x000fc80008400000 */
[----:B------:R-:W-:-:S05]  /*aac0*/  FFMA R3, R154, UR13, R3 ;  /* 0x0000000d9a037c23 */ /* 0x000fca0008000003 */
[----:B------:R-:W-:-:S05]  /*aad0*/  F2FP.BF16.F32.PACK_AB R3, RZ, R3 ;  /* 0x00000003ff03723e */ /* 0x000fca00000010ff */
[----:B------:R2:W-:Y:S01]  /*aae0*/  @P4 STG.E.U16 desc[UR24][R8.64], R3 ;  /* 0x0000000308004986 */ /* 0x0005e2000c101518 */
[----:B------:R-:W-:-:S04]  /*aaf0*/  IADD3 R10, P4, R6, UR23, RZ ;  /* 0x00000017060a7c10 */ /* 0x000fc8000ff9e0ff */
[----:B------:R-:W-:Y:S02]  /*ab00*/  IADD3.X R11, R7, UR6, RZ, P4, !PT ;  /* 0x00000006070b7c10 */ /* 0x000fe4000a7fe4ff */
[----:B------:R-:W-:-:S04]  /*ab10*/  LOP3.LUT P4, RZ, R2, 0x2, RZ, 0xc0, !PT ;  /* 0x0000000202ff7812 */ /* 0x000fc8000788c0ff */
[----:B------:R-:W-:-:S13]  /*ab20*/  ISETP.GT.AND P4, PT, R0, 0x48, P4 ;  /* 0x000000480000780c */ /* 0x000fda0002784270 */
[----:B--2---:R-:W-:Y:S05]  /*ab30*/  @!P4 BRA `(.L_x_155) ;  /* 0x000000000004c947 */ /* 0x004fea0003800000 */
[----:B------:R2:W5:Y:S02]  /*ab40*/  LDG.E.LTC128B.U16 R217, desc[UR24][R16.64+0x2] ;  /* 0x0000021810d97981 */ /* 0x000564000c1e1520 */
.L_x_155:
[----:B------:R-:W-:Y:S05]  /*ab50*/  BSYNC B0 ;  /* 0x0000000000007941 */ /* 0x000fea0003800000 */
.L_x_154:
[----:B-----5:R-:W-:Y:S01]  /*ab60*/  IMAD.U32 R3, R217, 0x10000, RZ ;  /* 0x00010000d9037824 */ /* 0x020fe200078e00ff */
[----:B------:R-:W-:Y:S03]  /*ab70*/  BSSY B0, `(.L_x_156) ;  /* 0x0000009000007945 */ /* 0x000fe60003800000 */
[----:B------:R-:W-:-:S04]  /*ab80*/  FMUL R8, R3, UR8 ;  /* 0x0000000803087c20 */ /* 0x000fc80008400000 */
[----:B------:R-:W-:-:S05]  /*ab90*/  FFMA R8, R155, UR13, R8 ;  /* 0x0000000d9b087c23 */ /* 0x000fca0008000008 */
[----:B------:R-:W-:-:S05]  /*aba0*/  F2FP.BF16.F32.PACK_AB R8, RZ, R8 ;  /* 0x00000008ff08723e */ /* 0x000fca00000010ff */
[----:B------:R3:W-:Y:S01]  /*abb0*/  @P4 STG.E.U16 desc[UR24][R10.64+0x2], R8 ;  /* 0x000002080a004986 */ /* 0x0007e2000c101518 */
[----:B------:R-:W-:-:S04]  /*abc0*/  LOP3.LUT P4, RZ, R2, 0x4, RZ, 0xc0, !PT ;  /* 0x0000000402ff7812 */ /* 0x000fc8000788c0ff */
[----:B------:R-:W-:-:S13]  /*abd0*/  ISETP.GT.AND P4, PT, R0, 0x40, P4 ;  /* 0x000000400000780c */ /* 0x000fda0002784270 */
[----:B---3--:R-:W-:Y:S05]  /*abe0*/  @!P4 BRA `(.L_x_157) ;  /* 0x000000000004c947 */ /* 0x008fea0003800000 */
[----:B------:R3:W5:Y:S02]  /*abf0*/  LDG.E.LTC128B.U16 R217, desc[UR24][R218.64+0x10] ;  /* 0x00001018dad97981 */ /* 0x000764000c1e1520 */
.L_x_157:
[----:B------:R-:W-:Y:S05]  /*ac00*/  BSYNC B0 ;  /* 0x0000000000007941 */ /* 0x000fea0003800000 */
.L_x_156:
        /* <DEDUP_REMOVED lines=8> */
[----:B----4-:R-:W-:Y:S05]  /*ac90*/  @!P4 BRA `(.L_x_159) ;  /* 0x000000000004c947 */ /* 0x010fea0003800000 */
[----:B------:R4:W5:Y:S02]  /*aca0*/  LDG.E.LTC128B.U16 R217, desc[UR24][R218.64+0x12] ;  /* 0x00001218dad97981 */ /* 0x000964000c1e1520 */
.L_x_159:
[----:B------:R-:W-:Y:S05]  /*acb0*/  BSYNC B0 ;  /* 0x0000000000007941 */ /* 0x000fea0003800000 */
.L_x_158:
        /* <DEDUP_REMOVED lines=10> */
.L_x_161:
[----:B------:R-:W-:Y:S05]  /*ad60*/  BSYNC B0 ;  /* 0x0000000000007941 */ /* 0x000fea0003800000 */
.L_x_160:
        /* <DEDUP_REMOVED lines=10> */
.L_x_163:
[----:B------:R-:W-:Y:S05]  /*ae10*/  BSYNC B0 ;  /* 0x0000000000007941 */ /* 0x000fea0003800000 */
.L_x_162:
[----:B-----5:R-:W-:Y:S01]  /*ae20*/  IMAD.U32 R3, R217, 0x10000, RZ ;  /* 0x00010000d9037824 */ /* 0x020fe200078e00ff */
[----:B------:R-:W-:Y:S01]  /*ae30*/  BSSY B0, `(.L_x_164) ;  /* 0x000000c000007945 */ /* 0x000fe20003800000 */
[----:B------:R-:W-:Y:S02]  /*ae40*/  @P4 IMAD.MOV.U32 R9, RZ, RZ, R13 ;  /* 0x000000ffff094224 */ /* 0x000fe400078e000d */
[----:B------:R-:W-:-:S04]  /*ae50*/  FMUL R8, R3, UR8 ;  /* 0x0000000803087c20 */ /* 0x000fc80008400000 */
[----:B------:R-:W-:-:S05]  /*ae60*/  FFMA R8, R159, UR13, R8 ;  /* 0x0000000d9f087c23 */ /* 0x000fca0008000008 */
[----:B------:R-:W-:-:S04]  /*ae70*/  F2FP.BF16.F32.PACK_AB R8, RZ, R8 ;  /* 0x00000008ff08723e */ /* 0x000fc800000010ff */
[----:B------:R-:W-:Y:S01]  /*ae80*/  PRMT R3, R8, 0x7610, R3 ;  /* 0x0000761008037816 */ /* 0x000fe20000000003 */
[----:B------:R-:W-:-:S05]  /*ae90*/  @P4 IMAD.MOV.U32 R8, RZ, RZ, R12 ;  /* 0x000000ffff084224 */ /* 0x000fca00078e000c */
[----:B------:R0:W-:Y:S01]  /*aea0*/  @P4 STG.E.U16 desc[UR24][R8.64+0x12], R3 ;  /* 0x0000120308004986 */ /* 0x0001e2000c101518 */
[----:B------:R-:W-:-:S04]  /*aeb0*/  LOP3.LUT P4, RZ, R2, 0x10, RZ, 0xc0, !PT ;  /* 0x0000001002ff7812 */ /* 0x000fc8000788c0ff */
[----:B------:R-:W-:-:S13]  /*aec0*/  ISETP.GT.AND P4, PT, R0, 0x40, P4 ;  /* 0x000000400000780c */ /* 0x000fda0002784270 */
[----:B0-----:R-:W-:Y:S05]  /*aed0*/  @!P4 BRA `(.L_x_165) ;  /* 0x000000000004c947 */ /* 0x001fea0003800000 */
[----:B------:R0:W5:Y:S02]  /*aee0*/  LDG.E.LTC128B.U16 R217, desc[UR24][R218.64+0x20] ;  /* 0x00002018dad97981 */ /* 0x000164000c1e1520 */
.L_x_165:
[----:B------:R-:W-:Y:S05]  /*aef0*/  BSYNC B0 ;  /* 0x0000000000007941 */ /* 0x000fea0003800000 */
.L_x_164:
        /* <DEDUP_REMOVED lines=10> */
.L_x_167:
[----:B------:R-:W-:Y:S05]  /*afa0*/  BSYNC B0 ;  /* 0x0000000000007941 */ /* 0x000fea0003800000 */
.L_x_166:
        /* <DEDUP_REMOVED lines=10> */
.L_x_169:
[----:B------:R-:W-:Y:S05]  /*b050*/  BSYNC B0 ;  /* 0x0000000000007941 */ /* 0x000fea0003800000 */
.L_x_168:
[----:B-----5:R-:W-:Y:S01]  /*b060*/  IMAD.U32 R3, R217, 0x10000, RZ ;  /* 0x00010000d9037824 */ /* 0x020fe200078e00ff */
[----:B------:R-:W-:Y:S01]  /*b070*/  BSSY B0, `(.L_x_170) ;  /* 0x000000b000007945 */ /* 0x000fe20003800000 */
[----:B------:R-:W-:Y:S02]  /*b080*/  @P4 IMAD.MOV.U32 R8, RZ, RZ, R12 ;  /* 0x000000ffff084224 */ /* 0x000fe400078e000c */
[----:B------:R-:W-:Y:S01]  /*b090*/  FMUL R3, R3, UR8 ;  /* 0x0000000803037c20 */ /* 0x000fe20008400000 */
[----:B------:R-:W-:-:S03]  /*b0a0*/  @P4 IMAD.MOV.U32 R9, RZ, RZ, R13 ;  /* 0x000000ffff094224 */ /* 0x000fc600078e000d */
[----:B------:R-:W-:-:S05]  /*b0b0*/  FFMA R3, R162, UR13, R3 ;  /* 0x0000000da2037c23 */ /* 0x000fca0008000003 */
[----:B------:R-:W-:-:S05]  /*b0c0*/  F2FP.BF16.F32.PACK_AB R3, RZ, R3 ;  /* 0x00000003ff03723e */ /* 0x000fca00000010ff */
[----:B------:R0:W-:Y:S01]  /*b0d0*/  @P4 STG.E.U16 desc[UR24][R8.64+0x20], R3 ;  /* 0x0000200308004986 */ /* 0x0001e2000c101518 */
[----:B------:R-:W-:-:S04]  /*b0e0*/  LOP3.LUT P4, RZ, R2, 0x400000, RZ, 0xc0, !PT ;  /* 0x0040000002ff7812 */ /* 0x000fc8000788c0ff */
[----:B------:R-:W-:-:S13]  /*b0f0*/  ISETP.GT.AND P4, PT, R0, 0x48, P4 ;  /* 0x000000480000780c */ /* 0x000fda0002784270 */
[----:B0-----:R-:W-:Y:S05]  /*b100*/  @!P4 BRA `(.L_x_171) ;  /* 0x000000000004c947 */ /* 0x001fea0003800000 */
[----:B------:R0:W5:Y:S02]  /*b110*/  LDG.E.LTC128B.U16 R217, desc[UR24][R16.64+0x22] ;  /* 0x0000221810d97981 */ /* 0x000164000c1e1520 */
.L_x_171:
[----:B------:R-:W-:Y:S05]  /*b120*/  BSYNC B0 ;  /* 0x0000000000007941 */ /* 0x000fea0003800000 */
.L_x_170:
        /* <DEDUP_REMOVED lines=13> */
.L_x_173:
[----:B------:R-:W-:Y:S05]  /*b200*/  BSYNC B0 ;  /* 0x0000000000007941 */ /* 0x000fea0003800000 */
.L_x_172:
        /* <DEDUP_REMOVED lines=10> */
.L_x_175:
[----:B------:R-:W-:Y:S05]  /*b2b0*/  BSYNC B0 ;  /* 0x0000000000007941 */ /* 0x000fea0003800000 */
.L_x_174:
        /* <DEDUP_REMOVED lines=10> */
.L_x_177:
[----:B------:R-:W-:Y:S05]  /*b360*/  BSYNC B0 ;  /* 0x0000000000007941 */ /* 0x000fea0003800000 */
.L_x_176:
        /* <DEDUP_REMOVED lines=12> */
.L_x_179:
[----:B------:R-:W-:Y:S05]  /*b430*/  BSYNC B0 ;  /* 0x0000000000007941 */ /* 0x000fea0003800000 */
.L_x_178:
        /* <DEDUP_REMOVED lines=13> */
.L_x_181:
[----:B------:R-:W-:Y:S05]  /*b510*/  BSYNC B0 ;  /* 0x0000000000007941 */ /* 0x000fea0003800000 */
.L_x_180:
        /* <DEDUP_REMOVED lines=10> */
.L_x_183:
[----:B------:R-:W-:Y:S05]  /*b5c0*/  BSYNC B0 ;  /* 0x0000000000007941 */ /* 0x000fea0003800000 */
.L_x_182:
        /* <DEDUP_REMOVED lines=10> */
.L_x_185:
[----:B------:R-:W-:Y:S05]  /*b670*/  BSYNC B0 ;  /* 0x0000000000007941 */ /* 0x000fea0003800000 */
.L_x_184:
        /* <DEDUP_REMOVED lines=12> */
.L_x_187:
[----:B------:R-:W-:Y:S05]  /*b740*/  BSYNC B0 ;  /* 0x0000000000007941 */ /* 0x000fea0003800000 */
.L_x_186:
        /* <DEDUP_REMOVED lines=13> */
.L_x_189:
[----:B------:R-:W-:Y:S05]  /*b820*/  BSYNC B0 ;  /* 0x0000000000007941 */ /* 0x000fea0003800000 */
.L_x_188:
        /* <DEDUP_REMOVED lines=10> */
.L_x_191:
[----:B------:R-:W-:Y:S05]  /*b8d0*/  BSYNC B0 ;  /* 0x0000000000007941 */ /* 0x000fea0003800000 */
.L_x_190:
        /* <DEDUP_REMOVED lines=10> */
.L_x_193:
[----:B------:R-:W-:Y:S05]  /*b980*/  BSYNC B0 ;  /* 0x0000000000007941 */ /* 0x000fea0003800000 */
.L_x_192:
        /* <DEDUP_REMOVED lines=12> */
.L_x_195:
[----:B------:R-:W-:Y:S05]  /*ba50*/  BSYNC B0 ;  /* 0x0000000000007941 */ /* 0x000fea0003800000 */
.L_x_194:
        /* <DEDUP_REMOVED lines=13> */
.L_x_197:
[----:B------:R-:W-:Y:S05]  /*bb30*/  BSYNC B0 ;  /* 0x0000000000007941 */ /* 0x000fea0003800000 */
.L_x_196:
        /* <DEDUP_REMOVED lines=10> */
.L_x_199:
[----:B------:R-:W-:Y:S05]  /*bbe0*/  BSYNC B0 ;  /* 0x0000000000007941 */ /* 0x000fea0003800000 */
.L_x_198:
        /* <DEDUP_REMOVED lines=10> */
.L_x_201:
[----:B------:R-:W-:Y:S05]  /*bc90*/  BSYNC B0 ;  /* 0x0000000000007941 */ /* 0x000fea0003800000 */
.L_x_200:
        /* <DEDUP_REMOVED lines=12> */
.L_x_203:
[----:B------:R-:W-:Y:S05]  /*bd60*/  BSYNC B0 ;  /* 0x0000000000007941 */ /* 0x000fea0003800000 */
.L_x_202:
        /* <DEDUP_REMOVED lines=13> */
.L_x_205:
[----:B------:R-:W-:Y:S05]  /*be40*/  BSYNC B0 ;  /* 0x0000000000007941 */ /* 0x000fea0003800000 */
.L_x_204:
        /* <DEDUP_REMOVED lines=10> */
.L_x_207:
[----:B------:R-:W-:Y:S05]  /*bef0*/  BSYNC B0 ;  /* 0x0000000000007941 */ /* 0x000fea0003800000 */
.L_x_206:
        /* <DEDUP_REMOVED lines=10> */
.L_x_209:
[----:B------:R-:W-:Y:S05]  /*bfa0*/  BSYNC B0 ;  /* 0x0000000000007941 */ /* 0x000fea0003800000 */
.L_x_208:
        /* <DEDUP_REMOVED lines=12> */
.L_x_211:
[----:B------:R-:W-:Y:S05]  /*c070*/  BSYNC B0 ;  /* 0x0000000000007941 */ /* 0x000fea0003800000 */
.L_x_210:
        /* <DEDUP_REMOVED lines=13> */
.L_x_213:
[----:B------:R-:W-:Y:S05]  /*c150*/  BSYNC B0 ;  /* 0x0000000000007941 */ /* 0x000fea0003800000 */
.L_x_212:
        /* <DEDUP_REMOVED lines=10> */
.L_x_215:
[----:B------:R-:W-:Y:S05]  /*c200*/  BSYNC B0 ;  /* 0x0000000000007941 */ /* 0x000fea0003800000 */
.L_x_214:
        /* <DEDUP_REMOVED lines=10> */
.L_x_217:
[----:B------:R-:W-:Y:S05]  /*c2b0*/  BSYNC B0 ;  /* 0x0000000000007941 */ /* 0x000fea0003800000 */
.L_x_216:
        /* <DEDUP_REMOVED lines=12> */
.L_x_219:
[----:B------:R-:W-:Y:S05]  /*c380*/  BSYNC B0 ;  /* 0x0000000000007941 */ /* 0x000fea0003800000 */
.L_x_218:
        /* <DEDUP_REMOVED lines=13> */
.L_x_221:
[----:B------:R-:W-:Y:S05]  /*c460*/  BSYNC B0 ;  /* 0x0000000000007941 */ /* 0x000fea0003800000 */
.L_x_220:
        /* <DEDUP_REMOVED lines=10> */
.L_x_223:
[----:B------:R-:W-:Y:S05]  /*c510*/  BSYNC B0 ;  /* 0x0000000000007941 */ /* 0x000fea0003800000 */
.L_x_222:
        /* <DEDUP_REMOVED lines=10> */
.L_x_225:
[----:B------:R-:W-:Y:S05]  /*c5c0*/  BSYNC B0 ;  /* 0x0000000000007941 */ /* 0x000fea0003800000 */
.L_x_224:
        /* <DEDUP_REMOVED lines=12> */
.L_x_227:
[----:B------:R-:W-:Y:S05]  /*c690*/  BSYNC B0 ;  /* 0x0000000000007941 */ /* 0x000fea0003800000 */
.L_x_226:
        /* <DEDUP_REMOVED lines=13> */
.L_x_229:
[----:B------:R-:W-:Y:S05]  /*c770*/  BSYNC B0 ;  /* 0x0000000000007941 */ /* 0x000fea0003800000 */
.L_x_228:
        /* <DEDUP_REMOVED lines=10> */
.L_x_231:
[----:B------:R-:W-:Y:S05]  /*c820*/  BSYNC B0 ;  /* 0x0000000000007941 */ /* 0x000fea0003800000 */
.L_x_230:
        /* <DEDUP_REMOVED lines=10> */
.L_x_233:
[----:B------:R-:W-:Y:S05]  /*c8d0*/  BSYNC B0 ;  /* 0x0000000000007941 */ /* 0x000fea0003800000 */
.L_x_232:
        /* <DEDUP_REMOVED lines=12> */
.L_x_235:
[----:B------:R-:W-:Y:S05]  /*c9a0*/  BSYNC B0 ;  /* 0x0000000000007941 */ /* 0x000fea0003800000 */
.L_x_234:
        /* <DEDUP_REMOVED lines=13> */
.L_x_237:
[----:B------:R-:W-:Y:S05]  /*ca80*/  BSYNC B0 ;  /* 0x0000000000007941 */ /* 0x000fea0003800000 */
.L_x_236:
        /* <DEDUP_REMOVED lines=10> */
.L_x_239:
[----:B------:R-:W-:Y:S05]  /*cb30*/  BSYNC B0 ;  /* 0x0000000000007941 */ /* 0x000fea0003800000 */
.L_x_238:
        /* <DEDUP_REMOVED lines=10> */
.L_x_241:
[----:B------:R-:W-:Y:S05]  /*cbe0*/  BSYNC B0 ;  /* 0x0000000000007941 */ /* 0x000fea0003800000 */
.L_x_240:
        /* <DEDUP_REMOVED lines=12> */
.L_x_243:
[----:B------:R-:W-:Y:S05]  /*ccb0*/  BSYNC B0 ;  /* 0x0000000000007941 */ /* 0x000fea0003800000 */
.L_x_242:
[----:B-----5:R-:W-:Y:S01]  /*ccc0*/  IMAD.U32 R3, R217, 0x10000, RZ ;  /* 0x00010000d9037824 */ /* 0x020fe200078e00ff */
[----:B------:R-:W-:Y:S01]  /*ccd0*/  @P4 MOV R9, R13 ;  /* 0x0000000d00094202 */ /* 0x000fe20000000f00 */
[----:B------:R-:W-:Y:S02]  /*cce0*/  BSSY B0, `(.L_x_244) ;  /* 0x000000b000007945 */ /* 0x000fe40003800000 */
        /* <DEDUP_REMOVED lines=10> */
.L_x_245:
[----:B------:R-:W-:Y:S05]  /*cd90*/  BSYNC B0 ;  /* 0x0000000000007941 */ /* 0x000fea0003800000 */
.L_x_244:
        /* <DEDUP_REMOVED lines=10> */
.L_x_247:
[----:B------:R-:W-:Y:S05]  /*ce40*/  BSYNC B0 ;  /* 0x0000000000007941 */ /* 0x000fea0003800000 */
.L_x_246:
        /* <DEDUP_REMOVED lines=10> */
.L_x_249:
[----:B------:R-:W-:Y:S05]  /*cef0*/  BSYNC B0 ;  /* 0x0000000000007941 */ /* 0x000fea0003800000 */
.L_x_248:
        /* <DEDUP_REMOVED lines=12> */
.L_x_251:
[----:B------:R-:W-:Y:S05]  /*cfc0*/  BSYNC B0 ;  /* 0x0000000000007941 */ /* 0x000fea0003800000 */
.L_x_250:
        /* <DEDUP_REMOVED lines=13> */
.L_x_253:
[----:B------:R-:W-:Y:S05]  /*d0a0*/  BSYNC B0 ;  /* 0x0000000000007941 */ /* 0x000fea0003800000 */
.L_x_252:
[----:B-----5:R-:W-:Y:S01]  /*d0b0*/  IMAD.U32 R3, R217, 0x10000, RZ ;  /* 0x00010000d9037824 */ /* 0x020fe200078e00ff */
[----:B------:R-:W-:Y:S03]  /*d0c0*/  BSSY B0, `(.L_x_254) ;  /* 0x0000008000007945 */ /* 0x000fe60003800000 */
[----:B------:R-:W-:-:S04]  /*d0d0*/  FMUL R3, R3, UR8 ;  /* 0x0000000803037c20 */ /* 0x000fc80008400000 */
[----:B------:R-:W-:-:S05]  /*d0e0*/  FFMA R3, R204, UR13, R3 ;  /* 0x0000000dcc037c23 */ /* 0x000fca0008000003 */
[----:B------:R-:W-:-:S05]  /*d0f0*/  F2FP.BF16.F32.PACK_AB R3, RZ, R3 ;  /* 0x00000003ff03723e */ /* 0x000fca00000010ff */
[----:B------:R0:W-:Y:S01]  /*d100*/  @P4 STG.E.U16 desc[UR24][R6.64+0xd0], R3 ;  /* 0x0000d00306004986 */ /* 0x0001e2000c101518 */
[----:B------:R-:W-:-:S13]  /*d110*/  ISETP.GT.AND P4, PT, R0, 0x40, P6 ;  /* 0x000000400000780c */ /* 0x000fda0003784270 */
[----:B0-----:R-:W-:Y:S05]  /*d120*/  @!P4 BRA `(.L_x_255) ;  /* 0x000000000004c947 */ /* 0x001fea0003800000 */
[----:B------:R0:W5:Y:S02]  /*d130*/  LDG.E.LTC128B.U16 R217, desc[UR24][R218.64+0xd2] ;  /* 0x0000d218dad97981 */ /* 0x000164000c1e1520 */
.L_x_255:
[----:B------:R-:W-:Y:S05]  /*d140*/  BSYNC B0 ;  /* 0x0000000000007941 */ /* 0x000fea0003800000 */
.L_x_254:
        /* <DEDUP_REMOVED lines=10> */
.L_x_257:
[----:B------:R-:W-:Y:S05]  /*d1f0*/  BSYNC B0 ;  /* 0x0000000000007941 */ /* 0x000fea0003800000 */
.L_x_256:
        /* <DEDUP_REMOVED lines=8> */
[----:B------:R-:W-:-:S13]  /*d280*/  ISETP.GT.AND P4, PT, R0, 0x48, P6 ;  /* 0x000000480000780c */ /* 0x000fda0003784270 */
[----:B0-----:R-:W-:Y:S05]  /*d290*/  @!P4 BRA `(.L_x_259) ;  /* 0x000000000004c947 */ /* 0x001fea0003800000 */
[----:B------:R0:W5:Y:S02]  /*d2a0*/  LDG.E.LTC128B.U16 R217, desc[UR24][R16.64+0xd2] ;  /* 0x0000d21810d97981 */ /* 0x000164000c1e1520 */
.L_x_259:
[----:B------:R-:W-:Y:S05]  /*d2b0*/  BSYNC B0 ;  /* 0x0000000000007941 */ /* 0x000fea0003800000 */
.L_x_258:
        /* <DEDUP_REMOVED lines=9> */
[----:B------:R-:W-:-:S13]  /*d350*/  ISETP.GT.AND P4, PT, R0, 0x40, P3 ;  /* 0x000000400000780c */ /* 0x000fda0001f84270 */
[----:B0-----:R-:W-:Y:S05]  /*d360*/  @!P4 BRA `(.L_x_261) ;  /* 0x000000000004c947 */ /* 0x001fea0003800000 */
[----:B------:R0:W5:Y:S02]  /*d370*/  LDG.E.LTC128B.U16 R217, desc[UR24][R218.64+0xe0] ;  /* 0x0000e018dad97981 */ /* 0x000164000c1e1520 */
.L_x_261:
[----:B------:R-:W-:Y:S05]  /*d380*/  BSYNC B0 ;  /* 0x0000000000007941 */ /* 0x000fea0003800000 */
.L_x_260:
        /* <DEDUP_REMOVED lines=9> */
.L_x_263:
[----:B------:R-:W-:Y:S05]  /*d420*/  BSYNC B0 ;  /* 0x0000000000007941 */ /* 0x000fea0003800000 */
.L_x_262:
        /* <DEDUP_REMOVED lines=9> */
.L_x_265:
[----:B------:R-:W-:Y:S05]  /*d4c0*/  BSYNC B0 ;  /* 0x0000000000007941 */ /* 0x000fea0003800000 */
.L_x_264:
        /* <DEDUP_REMOVED lines=11> */
.L_x_267:
[----:B------:R-:W-:Y:S05]  /*d580*/  BSYNC B0 ;  /* 0x0000000000007941 */ /* 0x000fea0003800000 */
.L_x_266:
        /* <DEDUP_REMOVED lines=12> */
.L_x_269:
[----:B------:R-:W-:Y:S05]  /*d650*/  BSYNC B0 ;  /* 0x0000000000007941 */ /* 0x000fea0003800000 */
.L_x_268:
        /* <DEDUP_REMOVED lines=9> */
.L_x_271:
[----:B------:R-:W-:Y:S05]  /*d6f0*/  BSYNC B0 ;  /* 0x0000000000007941 */ /* 0x000fea0003800000 */
.L_x_270:
        /* <DEDUP_REMOVED lines=9> */
.L_x_273:
[----:B------:R-:W-:Y:S05]  /*d790*/  BSYNC B0 ;  /* 0x0000000000007941 */ /* 0x000fea0003800000 */
.L_x_272:
        /* <DEDUP_REMOVED lines=11> */
.L_x_275:
[----:B------:R-:W-:Y:S05]  /*d850*/  BSYNC B0 ;  /* 0x0000000000007941 */ /* 0x000fea0003800000 */
.L_x_274:
[----:B-----5:R-:W-:-:S04]  /*d860*/  IMAD.U32 R3, R217, 0x10000, RZ ;  /* 0x00010000d9037824 */ /* 0x020fc800078e00ff */
[----:B------:R-:W-:-:S04]  /*d870*/  FMUL R6, R3, UR8 ;  /* 0x0000000803067c20 */ /* 0x000fc80008400000 */
[----:B------:R-:W-:-:S05]  /*d880*/  FFMA R6, R215, UR13, R6 ;  /* 0x0000000dd7067c23 */ /* 0x000fca0008000006 */
[----:B------:R-:W-:-:S04]  /*d890*/  F2FP.BF16.F32.PACK_AB R6, RZ, R6 ;  /* 0x00000006ff06723e */ /* 0x000fc800000010ff */
[----:B------:R-:W-:-:S05]  /*d8a0*/  PRMT R7, R6, 0x7610, R7 ;  /* 0x0000761006077816 */ /* 0x000fca0000000007 */
[----:B------:R1:W-:Y:S01]  /*d8b0*/  @P4 STG.E.U16 desc[UR24][R12.64+0xf2], R7 ;  /* 0x0000f2070c004986 */ /* 0x0003e2000c101518 */
[----:B------:R-:W-:-:S04]  /*d8c0*/  IADD3 R6, P4, R4, UR9, RZ ;  /* 0x0000000904067c10 */ /* 0x000fc8000ff9e0ff */
[----:B-1----:R-:W-:Y:S02]  /*d8d0*/  IADD3.X R7, R5, UR15, RZ, P4, !PT ;  /* 0x0000000f05077c10 */ /* 0x002fe4000a7fe4ff */
        /* <DEDUP_REMOVED lines=10> */
[----:B-1----:R-:W-:Y:S05]  /*d980*/  @!P4 BRA `(.L_x_277) ;  /* 0x000000000004c947 */ /* 0x002fea0003800000 */
[----:B------:R1:W5:Y:S02]  /*d990*/  LDG.E.LTC128B.U16 R217, desc[UR24][R220.64+0x2] ;  /* 0x00000218dcd97981 */ /* 0x000364000c1e1520 */
.L_x_277:
[----:B------:R-:W-:Y:S05]  /*d9a0*/  BSYNC B0 ;  /* 0x0000000000007941 */ /* 0x000fea0003800000 */
.L_x_276:
        /* <DEDUP_REMOVED lines=10> */
[----:B--2---:R-:W-:Y:S05]  /*da50*/  @!P4 BRA `(.L_x_279) ;  /* 0x000000000004c947 */ /* 0x004fea0003800000 */
[----:B------:R2:W5:Y:S02]  /*da60*/  LDG.E.LTC128B.U16 R217, desc[UR24][R224.64] ;  /* 0x00000018e0d97981 */ /* 0x000564000c1e1520 */
.L_x_279:
[----:B------:R-:W-:Y:S05]  /*da70*/  BSYNC B0 ;  /* 0x0000000000007941 */ /* 0x000fea0003800000 */
.L_x_278:
        /* <DEDUP_REMOVED lines=10> */
[----:B0-----:R-:W-:Y:S05]  /*db20*/  @!P4 BRA `(.L_x_281) ;  /* 0x000000000004c947 */ /* 0x001fea0003800000 */
[----:B------:R0:W5:Y:S02]  /*db30*/  LDG.E.LTC128B.U16 R217, desc[UR24][R18.64+0x2] ;  /* 0x0000021812d97981 */ /* 0x000164000c1e1520 */
.L_x_281:
[----:B------:R-:W-:Y:S05]  /*db40*/  BSYNC B0 ;  /* 0x0000000000007941 */ /* 0x000fea0003800000 */
.L_x_280:
        /* <DEDUP_REMOVED lines=10> */
.L_x_283:
[----:B------:R-:W-:Y:S05]  /*dbf0*/  BSYNC B0 ;  /* 0x0000000000007941 */ /* 0x000fea0003800000 */
.L_x_282:
        /* <DEDUP_REMOVED lines=10> */
.L_x_285:
[----:B------:R-:W-:Y:S05]  /*dca0*/  BSYNC B0 ;  /* 0x0000000000007941 */ /* 0x000fea0003800000 */
.L_x_284:
        /* <DEDUP_REMOVED lines=10> */
.L_x_287:
[----:B------:R-:W-:Y:S05]  /*dd50*/  BSYNC B0 ;  /* 0x0000000000007941 */ /* 0x000fea0003800000 */
.L_x_286:
        /* <DEDUP_REMOVED lines=10> */
.L_x_289:
[----:B------:R-:W-:Y:S05]  /*de00*/  BSYNC B0 ;  /* 0x0000000000007941 */ /* 0x000fea0003800000 */
.L_x_288:
        /* <DEDUP_REMOVED lines=13> */
.L_x_291:
[----:B------:R-:W-:Y:S05]  /*dee0*/  BSYNC B0 ;  /* 0x0000000000007941 */ /* 0x000fea0003800000 */
.L_x_290:
        /* <DEDUP_REMOVED lines=10> */
.L_x_293:
[----:B------:R-:W-:Y:S05]  /*df90*/  BSYNC B0 ;  /* 0x0000000000007941 */ /* 0x000fea0003800000 */
.L_x_292:
        /* <DEDUP_REMOVED lines=10> */
.L_x_295:
[----:B------:R-:W-:Y:S05]  /*e040*/  BSYNC B0 ;  /* 0x0000000000007941 */ /* 0x000fea0003800000 */
.L_x_294:
        /* <DEDUP_REMOVED lines=12> */
.L_x_297:
[----:B------:R-:W-:Y:S05]  /*e110*/  BSYNC B0 ;  /* 0x0000000000007941 */ /* 0x000fea0003800000 */
.L_x_296:
        /* <DEDUP_REMOVED lines=13> */
.L_x_299:
[----:B------:R-:W-:Y:S05]  /*e1f0*/  BSYNC B0 ;  /* 0x0000000000007941 */ /* 0x000fea0003800000 */
.L_x_298:
        /* <DEDUP_REMOVED lines=10> */
.L_x_301:
[----:B------:R-:W-:Y:S05]  /*e2a0*/  BSYNC B0 ;  /* 0x0000000000007941 */ /* 0x000fea0003800000 */
.L_x_300:
        /* <DEDUP_REMOVED lines=10> */
.L_x_303:
[----:B------:R-:W-:Y:S05]  /*e350*/  BSYNC B0 ;  /* 0x0000000000007941 */ /* 0x000fea0003800000 */
.L_x_302:
        /* <DEDUP_REMOVED lines=12> */
.L_x_305:
[----:B------:R-:W-:Y:S05]  /*e420*/  BSYNC B0 ;  /* 0x0000000000007941 */ /* 0x000fea0003800000 */
.L_x_304:
        /* <DEDUP_REMOVED lines=13> */
.L_x_307:
[----:B------:R-:W-:Y:S05]  /*e500*/  BSYNC B0 ;  /* 0x0000000000007941 */ /* 0x000fea0003800000 */
.L_x_306:
        /* <DEDUP_REMOVED lines=10> */
.L_x_309:
[----:B------:R-:W-:Y:S05]  /*e5b0*/  BSYNC B0 ;  /* 0x0000000000007941 */ /* 0x000fea0003800000 */
.L_x_308:
        /* <DEDUP_REMOVED lines=10> */
.L_x_311:
[----:B------:R-:W-:Y:S05]  /*e660*/  BSYNC B0 ;  /* 0x0000000000007941 */ /* 0x000fea0003800000 */
.L_x_310:
        /* <DEDUP_REMOVED lines=12> */
.L_x_313:
[----:B------:R-:W-:Y:S05]  /*e730*/  BSYNC B0 ;  /* 0x0000000000007941 */ /* 0x000fea0003800000 */
.L_x_312:
        /* <DEDUP_REMOVED lines=13> */
.L_x_315:
[----:B------:R-:W-:Y:S05]  /*e810*/  BSYNC B0 ;  /* 0x0000000000007941 */ /* 0x000fea0003800000 */
.L_x_314:
        /* <DEDUP_REMOVED lines=10> */
.L_x_317:
[----:B------:R-:W-:Y:S05]  /*e8c0*/  BSYNC B0 ;  /* 0x0000000000007941 */ /* 0x000fea0003800000 */
.L_x_316:
        /* <DEDUP_REMOVED lines=10> */
.L_x_319:
[----:B------:R-:W-:Y:S05]  /*e970*/  BSYNC B0 ;  /* 0x0000000000007941 */ /* 0x000fea0003800000 */
.L_x_318:
        /* <DEDUP_REMOVED lines=12> */
.L_x_321:
[----:B------:R-:W-:Y:S05]  /*ea40*/  BSYNC B0 ;  /* 0x0000000000007941 */ /* 0x000fea0003800000 */
.L_x_320:
        /* <DEDUP_REMOVED lines=13> */
.L_x_323:
[----:B------:R-:W-:Y:S05]  /*eb20*/  BSYNC B0 ;  /* 0x0000000000007941 */ /* 0x000fea0003800000 */
.L_x_322:
        /* <DEDUP_REMOVED lines=10> */
.L_x_325:
[----:B------:R-:W-:Y:S05]  /*ebd0*/  BSYNC B0 ;  /* 0x0000000000007941 */ /* 0x000fea0003800000 */
.L_x_324:
        /* <DEDUP_REMOVED lines=10> */
.L_x_327:
[----:B------:R-:W-:Y:S05]  /*ec80*/  BSYNC B0 ;  /* 0x0000000000007941 */ /* 0x000fea0003800000 */
.L_x_326:
        /* <DEDUP_REMOVED lines=12> */
.L_x_329:
[----:B------:R-:W-:Y:S05]  /*ed50*/  BSYNC B0 ;  /* 0x0000000000007941 */ /* 0x000fea0003800000 */
.L_x_328:
        /* <DEDUP_REMOVED lines=13> */
.L_x_331:
[----:B------:R-:W-:Y:S05]  /*ee30*/  BSYNC B0 ;  /* 0x0000000000007941 */ /* 0x000fea0003800000 */
.L_x_330:
        /* <DEDUP_REMOVED lines=10> */
.L_x_333:
[----:B------:R-:W-:Y:S05]  /*eee0*/  BSYNC B0 ;  /* 0x0000000000007941 */ /* 0x000fea0003800000 */
.L_x_332:
        /* <DEDUP_REMOVED lines=10> */
.L_x_335:
[----:B------:R-:W-:Y:S05]  /*ef90*/  BSYNC B0 ;  /* 0x0000000000007941 */ /* 0x000fea0003800000 */
.L_x_334:
        /* <DEDUP_REMOVED lines=12> */
.L_x_337:
[----:B------:R-:W-:Y:S05]  /*f060*/  BSYNC B0 ;  /* 0x0000000000007941 */ /* 0x000fea0003800000 */
.L_x_336:
        /* <DEDUP_REMOVED lines=13> */
.L_x_339:
[----:B------:R-:W-:Y:S05]  /*f140*/  BSYNC B0 ;  /* 0x0000000000007941 */ /* 0x000fea0003800000 */
.L_x_338:
        /* <DEDUP_REMOVED lines=10> */
.L_x_341:
[----:B------:R-:W-:Y:S05]  /*f1f0*/  BSYNC B0 ;  /* 0x0000000000007941 */ /* 0x000fea0003800000 */
.L_x_340:
        /* <DEDUP_REMOVED lines=10> */
.L_x_343:
[----:B------:R-:W-:Y:S05]  /*f2a0*/  BSYNC B0 ;  /* 0x0000000000007941 */ /* 0x000fea0003800000 */
.L_x_342:
[----:B-----5:R-:W-:Y:S01]  /*f2b0*/  IMAD.U32 R3, R217, 0x10000, RZ ;  /* 0x00010000d9037824 */ /* 0x020fe200078e00ff */
[----:B------:R-:W-:Y:S01]  /*f2c0*/  IADD3 R8, R4, UR23, R216 ;  /* 0x0000001704087c10 */ /* 0x000fe2000fffe0d8 */
[----:B------:R-:W-:Y:S01]  /*f2d0*/  @P4 IMAD.MOV.U32 R9, RZ, RZ, R21 ;  /* 0x000000ffff094224 */ /* 0x000fe200078e0015 */
[----:B------:R-:W-:Y:S01]  /*f2e0*/  BSSY B0, `(.L_x_344) ;  /* 0x0000009000007945 */ /* 0x000fe20003800000 */
        /* <DEDUP_REMOVED lines=8> */
.L_x_345:
[----:B------:R-:W-:Y:S05]  /*f370*/  BSYNC B0 ;  /* 0x0000000000007941 */ /* 0x000fea0003800000 */
.L_x_344:
[----:B-----5:R-:W-:Y:S01]  /*f380*/  IMAD.U32 R3, R217, 0x10000, RZ ;  /* 0x00010000d9037824 */ /* 0x020fe200078e00ff */
[----:B------:R-:W-:Y:S01]  /*f390*/  BSSY B0, `(.L_x_346) ;  /* 0x000000b000007945 */ /* 0x000fe20003800000 */
[----:B------:R-:W-:Y:S02]  /*f3a0*/  @P4 IMAD.MOV.U32 R9, RZ, RZ, R21 ;  /* 0x000000ffff094224 */ /* 0x000fe400078e0015 */
[----:B------:R-:W-:-:S04]  /*f3b0*/  FMUL R8, R3, UR8 ;  /* 0x0000000803087c20 */ /* 0x000fc80008400000 */
[----:B------:R-:W-:-:S05]  /*f3c0*/  FFMA R8, R123, UR13, R8 ;  /* 0x0000000d7b087c23 */ /* 0x000fca0008000008 */
[----:B------:R-:W-:Y:S02]  /*f3d0*/  F2FP.BF16.F32.PACK_AB R3, RZ, R8 ;  /* 0x00000008ff03723e */ /* 0x000fe400000010ff */
[----:B------:R-:W-:-:S05]  /*f3e0*/  IADD3 R8, R4, UR23, R216 ;  /* 0x0000001704087c10 */ /* 0x000fca000fffe0d8 */
[----:B------:R0:W-:Y:S01]  /*f3f0*/  @P4 STG.E.U16 desc[UR24][R8.64+0x82], R3 ;  /* 0x0000820308004986 */ /* 0x0001e2000c101518 */
[----:B------:R-:W-:-:S04]  /*f400*/  LOP3.LUT P4, RZ, R2, 0x2000, RZ, 0xc0, !PT ;  /* 0x0000200002ff7812 */ /* 0x000fc8000788c0ff */
[----:B------:R-:W-:-:S13]  /*f410*/  ISETP.GT.AND P4, PT, R0, 0x80, P4 ;  /* 0x000000800000780c */ /* 0x000fda0002784270 */
[----:B0-----:R-:W-:Y:S05]  /*f420*/  @!P4 BRA `(.L_x_347) ;  /* 0x000000000004c947 */ /* 0x001fea0003800000 */
[----:B------:R0:W5:Y:S02]  /*f430*/  LDG.E.LTC128B.U16 R217, desc[UR24][R220.64+0x90] ;  /* 0x00009018dcd97981 */ /* 0x000164000c1e1520 */
.L_x_347:
[----:B------:R-:W-:Y:S05]  /*f440*/  BSYNC B0 ;  /* 0x0000000000007941 */ /* 0x000fea0003800000 */
.L_x_346:
        /* <DEDUP_REMOVED lines=10> */
.L_x_349:
[----:B------:R-:W-:Y:S05]  /*f4f0*/  BSYNC B0 ;  /* 0x0000000000007941 */ /* 0x000fea0003800000 */
.L_x_348:
        /* <DEDUP_REMOVED lines=10> */
.L_x_351:
[----:B------:R-:W-:Y:S05]  /*f5a0*/  BSYNC B0 ;  /* 0x0000000000007941 */ /* 0x000fea0003800000 */
.L_x_350:
        /* <DEDUP_REMOVED lines=12> */
.L_x_353:
[----:B------:R-:W-:Y:S05]  /*f670*/  BSYNC B0 ;  /* 0x0000000000007941 */ /* 0x000fea0003800000 */
.L_x_352:
        /* <DEDUP_REMOVED lines=12> */
.L_x_355:
[----:B------:R-:W-:Y:S05]  /*f740*/  BSYNC B0 ;  /* 0x0000000000007941 */ /* 0x000fea0003800000 */
.L_x_354:
        /* <DEDUP_REMOVED lines=10> */
.L_x_357:
[----:B------:R-:W-:Y:S05]  /*f7f0*/  BSYNC B0 ;  /* 0x0000000000007941 */ /* 0x000fea0003800000 */
.L_x_356:
        /* <DEDUP_REMOVED lines=10> */
.L_x_359:
[----:B------:R-:W-:Y:S05]  /*f8a0*/  BSYNC B0 ;  /* 0x0000000000007941 */ /* 0x000fea0003800000 */
.L_x_358:
        /* <DEDUP_REMOVED lines=12> */
.L_x_361:
[----:B------:R-:W-:Y:S05]  /*f970*/  BSYNC B0 ;  /* 0x0000000000007941 */ /* 0x000fea0003800000 */
.L_x_360:
        /* <DEDUP_REMOVED lines=12> */
.L_x_363:
[----:B------:R-:W-:Y:S05]  /*fa40*/  BSYNC B0 ;  /* 0x0000000000007941 */ /* 0x000fea0003800000 */
.L_x_362:
        /* <DEDUP_REMOVED lines=10> */
.L_x_365:
[----:B------:R-:W-:Y:S05]  /*faf0*/  BSYNC B0 ;  /* 0x0000000000007941 */ /* 0x000fea0003800000 */
.L_x_364:
        /* <DEDUP_REMOVED lines=10> */
.L_x_367:
[----:B------:R-:W-:Y:S05]  /*fba0*/  BSYNC B0 ;  /* 0x0000000000007941 */ /* 0x000fea0003800000 */
.L_x_366:
[----:B-----5:R-:W-:Y:S01]  /*fbb0*/  SHF.L.U32 R3, R217, 0x10, RZ ;  /* 0x00000010d9037819 */ /* 0x020fe200000006ff */
[----:B------:R-:W-:Y:S01]  /*fbc0*/  @P4 IMAD.MOV.U32 R9, RZ, RZ, R21 ;  /* 0x000000ffff094224 */ /* 0x000fe200078e0015 */
[----:B------:R-:W-:Y:S01]  /*fbd0*/  IADD3 R8, R4, UR23, R216 ;  /* 0x0000001704087c10 */ /* 0x000fe2000fffe0d8 */
[----:B------:R-:W-:Y:S02]  /*fbe0*/  BSSY B0, `(.L_x_368) ;  /* 0x0000009000007945 */ /* 0x000fe40003800000 */
        /* <DEDUP_REMOVED lines=8> */
.L_x_369:
[----:B------:R-:W-:Y:S05]  /*fc70*/  BSYNC B0 ;  /* 0x0000000000007941 */ /* 0x000fea0003800000 */
.L_x_368:
        /* <DEDUP_REMOVED lines=12> */
.L_x_371:
[----:B------:R-:W-:Y:S05]  /*fd40*/  BSYNC B0 ;  /* 0x0000000000007941 */ /* 0x000fea0003800000 */
.L_x_370:
        /* <DEDUP_REMOVED lines=10> */
.L_x_373:
[----:B------:R-:W-:Y:S05]  /*fdf0*/  BSYNC B0 ;  /* 0x0000000000007941 */ /* 0x000fea0003800000 */
.L_x_372:
        /* <DEDUP_REMOVED lines=10> */
.L_x_375:
[----:B------:R-:W-:Y:S05]  /*fea0*/  BSYNC B0 ;  /* 0x0000000000007941 */ /* 0x000fea0003800000 */
.L_x_374:
        /* <DEDUP_REMOVED lines=12> */
.L_x_377:
[----:B------:R-:W-:Y:S05]  /*ff70*/  BSYNC B0 ;  /* 0x0000000000007941 */ /* 0x000fea0003800000 */
.L_x_376:
        /* <DEDUP_REMOVED lines=12> */
.L_x_379:
[----:B------:R-:W-:Y:S05]  /*10040*/  BSYNC B0 ;  /* 0x0000000000007941 */ /* 0x000fea0003800000 */
.L_x_378:
        /* <DEDUP_REMOVED lines=9> */
.L_x_381:
[----:B------:R-:W-:Y:S05]  /*100e0*/  BSYNC B0 ;  /* 0x0000000000007941 */ /* 0x000fea0003800000 */
.L_x_380:
        /* <DEDUP_REMOVED lines=10> */
.L_x_383:
[----:B------:R-:W-:Y:S05]  /*10190*/  BSYNC B0 ;  /* 0x0000000000007941 */ /* 0x000fea0003800000 */
.L_x_382:
        /* <DEDUP_REMOVED lines=8> */
[----:B------:R-:W-:-:S13]  /*10220*/  ISETP.GT.AND P4, PT, R0, 0x88, P6 ;  /* 0x000000880000780c */ /* 0x000fda0003784270 */
[----:B0-----:R-:W-:Y:S05]  /*10230*/  @!P4 BRA `(.L_x_385) ;  /* 0x000000000004c947 */ /* 0x001fea0003800000 */
[----:B------:R0:W5:Y:S02]  /*10240*/  LDG.E.LTC128B.U16 R217, desc[UR24][R18.64+0xd2] ;  /* 0x0000d21812d97981 */ /* 0x000164000c1e1520 */
.L_x_385:
[----:B------:R-:W-:Y:S05]  /*10250*/  BSYNC B0 ;  /* 0x0000000000007941 */ /* 0x000fea0003800000 */
.L_x_384:
        /* <DEDUP_REMOVED lines=8> */
[----:B------:R-:W-:-:S13]  /*102e0*/  ISETP.GT.AND P4, PT, R0, 0x80, P3 ;  /* 0x000000800000780c */ /* 0x000fda0001f84270 */
[----:B0-----:R-:W-:Y:S05]  /*102f0*/  @!P4 BRA `(.L_x_387) ;  /* 0x000000000004c947 */ /* 0x001fea0003800000 */
[----:B------:R0:W5:Y:S02]  /*10300*/  LDG.E.LTC128B.U16 R217, desc[UR24][R220.64+0xe0] ;  /* 0x0000e018dcd97981 */ /* 0x000164000c1e1520 */
.L_x_387:
[----:B------:R-:W-:Y:S05]  /*10310*/  BSYNC B0 ;  /* 0x0000000000007941 */ /* 0x000fea0003800000 */
.L_x_386:
        /* <DEDUP_REMOVED lines=9> */
.L_x_389:
[----:B------:R-:W-:Y:S05]  /*103b0*/  BSYNC B0 ;  /* 0x0000000000007941 */ /* 0x000fea0003800000 */
.L_x_388:
        /* <DEDUP_REMOVED lines=9> */
.L_x_391:
[----:B------:R-:W-:Y:S05]  /*10450*/  BSYNC B0 ;  /* 0x0000000000007941 */ /* 0x000fea0003800000 */
.L_x_390:
        /* <DEDUP_REMOVED lines=11> */
.L_x_393:
[----:B------:R-:W-:Y:S05]  /*10510*/  BSYNC B0 ;  /* 0x0000000000007941 */ /* 0x000fea0003800000 */
.L_x_392:
        /* <DEDUP_REMOVED lines=11> */
.L_x_395:
[----:B------:R-:W-:Y:S05]  /*105d0*/  BSYNC B0 ;  /* 0x0000000000007941 */ /* 0x000fea0003800000 */
.L_x_394:
        /* <DEDUP_REMOVED lines=9> */
.L_x_397:
[----:B------:R-:W-:Y:S05]  /*10670*/  BSYNC B0 ;  /* 0x0000000000007941 */ /* 0x000fea0003800000 */
.L_x_396:
        /* <DEDUP_REMOVED lines=9> */
.L_x_399:
[----:B------:R-:W-:Y:S05]  /*10710*/  BSYNC B0 ;  /* 0x0000000000007941 */ /* 0x000fea0003800000 */
.L_x_398:
        /* <DEDUP_REMOVED lines=11> */
.L_x_401:
[----:B------:R-:W-:Y:S05]  /*107d0*/  BSYNC B0 ;  /* 0x0000000000007941 */ /* 0x000fea0003800000 */
.L_x_400:
[----:B-----5:R-:W-:Y:S01]  /*107e0*/  IMAD.U32 R3, R217, 0x10000, RZ ;  /* 0x00010000d9037824 */ /* 0x020fe200078e00ff */
[----:B------:R-:W-:-:S03]  /*107f0*/  IADD3 R20, R4, UR23, R216 ;  /* 0x0000001704147c10 */ /* 0x000fc6000fffe0d8 */
[----:B------:R-:W-:-:S04]  /*10800*/  FMUL R6, R3, UR8 ;  /* 0x0000000803067c20 */ /* 0x000fc80008400000 */
[----:B------:R-:W-:-:S05]  /*10810*/  FFMA R6, R151, UR13, R6 ;  /* 0x0000000d97067c23 */ /* 0x000fca0008000006 */
[----:B------:R-:W-:-:S05]  /*10820*/  F2FP.BF16.F32.PACK_AB R6, RZ, R6 ;  /* 0x00000006ff06723e */ /* 0x000fca00000010ff */
[----:B------:R1:W-:Y:S01]  /*10830*/  @P4 STG.E.U16 desc[UR24][R20.64+0xf2], R6 ;  /* 0x0000f20614004986 */ /* 0x0003e2000c101518 */
[----:B------:R-:W-:-:S13]  /*10840*/  ISETP.GT.AND P4, PT, R0, 0xc0, P5 ;  /* 0x000000c00000780c */ /* 0x000fda0002f84270 */
[----:B------:R-:W2:Y:S01]  /*10850*/  @P4 LDG.E.LTC128B.U16 R217, desc[UR24][R228.64] ;  /* 0x00000018e4d94981 */ /* 0x000ea2000c1e1520 */
[----:B------:R-:W-:Y:S01]  /*10860*/  IMAD.U32 R7, RZ, RZ, UR18 ;  /* 0x00000012ff077e24 */ /* 0x000fe2000f8e00ff */
[----:B------:R-:W-:Y:S01]  /*10870*/  UIMAD UR9, UR19, 0x180, URZ ;  /* 0x00000180130978a4 */ /* 0x000fe2000f8e023f */
[----:B------:R-:W-:Y:S02]  /*10880*/  BSSY B0, `(.L_x_402) ;  /* 0x000000d000007945 */ /* 0x000fe40003800000 */
[----:B------:R-:W-:-:S04]  /*10890*/  IMAD.WIDE.U32 R4, R7, 0x180, R4 ;  /* 0x0000018007047825 */ /* 0x000fc800078e0004 */
[----:B------:R-:W-:Y:S02]  /*108a0*/  VIADD R7, R5, UR9 ;  /* 0x0000000905077c36 */ /* 0x000fe40008000000 */
[----:B-1----:R-:W-:Y:S02]  /*108b0*/  @P4 IMAD.MOV.U32 R6, RZ, RZ, R4 ;  /* 0x000000ffff064224 */ /* 0x002fe400078e0004 */
        /* <DEDUP_REMOVED lines=9> */
.L_x_403:
[----:B------:R-:W-:Y:S05]  /*10950*/  BSYNC B0 ;  /* 0x0000000000007941 */ /* 0x000fea0003800000 */
.L_x_402:
[----:B-----5:R-:W-:Y:S01]  /*10960*/  IMAD.U32 R3, R217, 0x10000, RZ ;  /* 0x00010000d9037824 */ /* 0x020fe200078e00ff */
[----:B------:R-:W-:Y:S01]  /*10970*/  ISETP.GT.AND P5, PT, R0, 0xc8, P5 ;  /* 0x000000c80000780c */ /* 0x000fe20002fa4270 */
[----:B------:R-:W-:Y:S01]  /*10980*/  @P4 IMAD.MOV.U32 R12, RZ, RZ, R4 ;  /* 0x000000ffff0c4224 */ /* 0x000fe200078e0004 */
[----:B------:R-:W-:Y:S01]  /*10990*/  BSSY B0, `(.L_x_404) ;  /* 0x000000e000007945 */ /* 0x000fe20003800000 */
[----:B------:R-:W-:Y:S01]  /*109a0*/  FMUL R6, R3, UR8 ;  /* 0x0000000803067c20 */ /* 0x000fe20008400000 */
[----:B------:R-:W-:Y:S02]  /*109b0*/  @P4 IMAD.MOV.U32 R13, RZ, RZ, R7 ;  /* 0x000000ffff0d4224 */ /* 0x000fe400078e0007 */
[----:B------:R-:W-:Y:S02]  /*109c0*/  VIADD R9, R5, UR9 ;  /* 0x0000000905097c36 */ /* 0x000fe40008000000 */
[----:B------:R-:W-:-:S05]  /*109d0*/  FFMA R6, R25, UR13, R6 ;  /* 0x0000000d19067c23 */ /* 0x000fca0008000006 */
[----:B------:R-:W-:-:S04]  /*109e0*/  F2FP.BF16.F32.PACK_AB R6, RZ, R6 ;  /* 0x00000006ff06723e */ /* 0x000fc800000010ff */
[----:B------:R-:W-:-:S05]  /*109f0*/  PRMT R3, R6, 0x7610, R3 ;  /* 0x0000761006037816 */ /* 0x000fca0000000003 */
[----:B------:R2:W-:Y:S01]  /*10a00*/  @P4 STG.E.U16 desc[UR24][R12.64+0x2], R3 ;  /* 0x000002030c004986 */ /* 0x0005e2000c101518 */
[----:B------:R-:W-:-:S04]  /*10a10*/  IADD3 R10, P4, R4, UR23, RZ ;  /* 0x00000017040a7c10 */ /* 0x000fc8000ff9e0ff */
[----:B------:R-:W-:Y:S02]  /*10a20*/  IADD3.X R11, R7, UR6, RZ, P4, !PT ;  /* 0x00000006070b7c10 */ /* 0x000fe4000a7fe4ff */
[----:B------:R-:W-:-:S04]  /*10a30*/  IADD3 R6, P4, R4, UR23, RZ ;  /* 0x0000001704067c10 */ /* 0x000fc8000ff9e0ff */
[----:B------:R-:W-:Y:S01]  /*10a40*/  IADD3.X R7, R9, UR6, RZ, P4, !PT ;  /* 0x0000000609077c10 */ /* 0x000fe2000a7fe4ff */
[----:B--2---:R-:W-:Y:S08]  /*10a50*/  @!P5 BRA `(.L_x_405) ;  /* 0x000000000004d947 */ /* 0x004ff00003800000 */
[----:B------:R2:W5:Y:S02]  /*10a60*/  LDG.E.LTC128B.U16 R217, desc[UR24][R14.64] ;  /* 0x000000180ed97981 */ /* 0x000564000c1e1520 */
.L_x_405:
[----:B------:R-:W-:Y:S05]  /*10a70*/  BSYNC B0 ;  /* 0x0000000000007941 */ /* 0x000fea0003800000 */
.L_x_404:
[----:B-----5:R-:W-:Y:S01]  /*10a80*/  IMAD.U32 R3, R217, 0x10000, RZ ;  /* 0x00010000d9037824 */ /* 0x020fe200078e00ff */
[----:B------:R-:W-:Y:S01]  /*10a90*/  LOP3.LUT P4, RZ, R2, 0x2, RZ, 0xc0, !PT ;  /* 0x0000000202ff7812 */ /* 0x000fe2000788c0ff */
[----:B------:R-:W-:Y:S02]  /*10aa0*/  BSSY B0, `(.L_x_406) ;  /* 0x0000008000007945 */ /* 0x000fe40003800000 */
[----:B------:R-:W-:Y:S01]  /*10ab0*/  FMUL R3, R3, UR8 ;  /* 0x0000000803037c20 */ /* 0x000fe20008400000 */
[----:B------:R-:W-:-:S03]  /*10ac0*/  ISETP.GT.AND P4, PT, R0, 0xc8, P4 ;  /* 0x000000c80000780c */ /* 0x000fc60002784270 */
[----:B------:R-:W-:-:S05]  /*10ad0*/  FFMA R3, R26, UR13, R3 ;  /* 0x0000000d1a037c23 */ /* 0x000fca0008000003 */
[----:B------:R-:W-:-:S05]  /*10ae0*/  F2FP.BF16.F32.PACK_AB R3, RZ, R3 ;  /* 0x00000003ff03723e */ /* 0x000fca00000010ff */
[----:B------:R0:W-:Y:S01]  /*10af0*/  @P5 STG.E.U16 desc[UR24][R10.64], R3 ;  /* 0x000000030a005986 */ /* 0x0001e2000c101518 */
[----:B------:R-:W-:Y:S05]  /*10b00*/  @!P4 BRA `(.L_x_407) ;  /* 0x000000000004c947 */ /* 0x000fea0003800000 */
[----:B------:R0:W5:Y:S02]  /*10b10*/  LDG.E.LTC128B.U16 R217, desc[UR24][R22.64+0x2] ;  /* 0x0000021816d97981 */ /* 0x000164000c1e1520 */
.L_x_407:
[----:B------:R-:W-:Y:S05]  /*10b20*/  BSYNC B0 ;  /* 0x0000000000007941 */ /* 0x000fea0003800000 */
.L_x_406:
[----:B0----5:R-:W-:Y:S01]  /*10b30*/  IMAD.U32 R3, R217, 0x10000, RZ ;  /* 0x00010000d9037824 */ /* 0x021fe200078e00ff */
[----:B------:R-:W-:Y:S01]  /*10b40*/  LOP3.LUT P5, RZ, R2, 0x4, RZ, 0xc0, !PT ;  /* 0x0000000402ff7812 */ /* 0x000fe200078ac0ff */
[----:B------:R-:W-:Y:S02]  /*10b50*/  BSSY B0, `(.L_x_408) ;  /* 0x0000009000007945 */ /* 0x000fe40003800000 */
[----:B------:R-:W-:-:S04]  /*10b60*/  FMUL R10, R3, UR8 ;  /* 0x00000008030a7c20 */ /* 0x000fc80008400000 */
[----:B------:R-:W-:-:S05]  /*10b70*/  FFMA R10, R27, UR13, R10 ;  /* 0x0000000d1b0a7c23 */ /* 0x000fca000800000a */
[----:B------:R-:W-:Y:S01]  /*10b80*/  F2FP.BF16.F32.PACK_AB R3, RZ, R10 ;  /* 0x0000000aff03723e */ /* 0x000fe200000010ff */
[----:B------:R-:W-:-:S05]  /*10b90*/  VIADD R10, R4, UR23 ;  /* 0x00000017040a7c36 */ /* 0x000fca0008000000 */
[----:B------:R0:W-:Y:S01]  /*10ba0*/  @P4 STG.E.U16 desc[UR24][R10.64+0x2], R3 ;  /* 0x000002030a004986 */ /* 0x0001e2000c101518 */
[----:B------:R-:W-:-:S13]  /*10bb0*/  ISETP.GT.AND P4, PT, R0, 0xc0, P5 ;  /* 0x000000c00000780c */ /* 0x000fda0002f84270 */
[----:B0-----:R-:W-:Y:S05]  /*10bc0*/  @!P4 BRA `(.L_x_409) ;  /* 0x000000000004c947 */ /* 0x001fea0003800000 */
[----:B------:R0:W5:Y:S02]  /*10bd0*/  LDG.E.LTC128B.U16 R217, desc[UR24][R222.64+0x10] ;  /* 0x00001018ded97981 */ /* 0x000164000c1e1520 */
.L_x_409:
[----:B------:R-:W-:Y:S05]  /*10be0*/  BSYNC B0 ;  /* 0x0000000000007941 */ /* 0x000fea0003800000 */
.L_x_408:
[----:B-----5:R-:W-:Y:S01]  /*10bf0*/  IMAD.U32 R3, R217, 0x10000, RZ ;  /* 0x00010000d9037824 */ /* 0x020fe200078e00ff */
[----:B------:R-:W-:Y:S01]  /*10c00*/  LOP3.LUT P5, RZ, R2, 0x8, RZ, 0xc0, !PT ;  /* 0x0000000802ff7812 */ /* 0x000fe200078ac0ff */
        /* <DEDUP_REMOVED lines=9> */
.L_x_411:
[----:B------:R-:W-:Y:S05]  /*10ca0*/  BSYNC B0 ;  /* 0x0000000000007941 */ /* 0x000fea0003800000 */
.L_x_410:
        /* <DEDUP_REMOVED lines=13> */
.L_x_413:
[----:B------:R-:W-:Y:S05]  /*10d80*/  BSYNC B0 ;  /* 0x0000000000007941 */ /* 0x000fea0003800000 */
.L_x_412:
        /* <DEDUP_REMOVED lines=9> */
.L_x_415:
[----:B------:R-:W-:Y:S05]  /*10e20*/  BSYNC B0 ;  /* 0x0000000000007941 */ /* 0x000fea0003800000 */
.L_x_414:
[----:B-----5:R-:W-:Y:S01]  /*10e30*/  IMAD.U32 R3, R217, 0x10000, RZ ;  /* 0x00010000d9037824 */ /* 0x020fe200078e00ff */
[----:B------:R-:W-:Y:S01]  /*10e40*/  LOP3.LUT P5, RZ, R2, 0x10, RZ, 0xc0, !PT ;  /* 0x0000001002ff7812 */ /* 0x000fe200078ac0ff */
[----:B------:R-:W-:Y:S01]  /*10e50*/  @P4 IMAD.MOV.U32 R11, RZ, RZ, R7 ;  /* 0x000000ffff0b4224 */ /* 0x000fe200078e0007 */
[----:B------:R-:W-:Y:S01]  /*10e60*/  BSSY B0, `(.L_x_416) ;  /* 0x0000009000007945 */ /* 0x000fe20003800000 */
        /* <DEDUP_REMOVED lines=8> */
.L_x_417:
[----:B------:R-:W-:Y:S05]  /*10ef0*/  BSYNC B0 ;  /* 0x0000000000007941 */ /* 0x000fea0003800000 */
.L_x_416:
[----:B-----5:R-:W-:Y:S01]  /*10f00*/  IMAD.U32 R3, R217, 0x10000, RZ ;  /* 0x00010000d9037824 */ /* 0x020fe200078e00ff */
[----:B------:R-:W-:Y:S01]  /*10f10*/  LOP3.LUT P5, RZ, R2, 0x400000, RZ, 0xc0, !PT ;  /* 0x0040000002ff7812 */ /* 0x000fe200078ac0ff */
[----:B------:R-:W-:Y:S01]  /*10f20*/  @P4 IMAD.MOV.U32 R10, RZ, RZ, R4 ;  /* 0x000000ffff0a4224 */ /* 0x000fe200078e0004 */
[----:B------:R-:W-:Y:S01]  /*10f30*/  BSSY B0, `(.L_x_418) ;  /* 0x0000009000007945 */ /* 0x000fe20003800000 */
        /* <DEDUP_REMOVED lines=8> */
.L_x_419:
[----:B------:R-:W-:Y:S05]  /*10fc0*/  BSYNC B0 ;  /* 0x0000000000007941 */ /* 0x000fea0003800000 */
.L_x_418:
        /* <DEDUP_REMOVED lines=13> */
.L_x_421:
[----:B------:R-:W-:Y:S05]  /*110a0*/  BSYNC B0 ;  /* 0x0000000000007941 */ /* 0x000fea0003800000 */
.L_x_420:
[----:B-----5:R-:W-:Y:S01]  /*110b0*/  IMAD.U32 R3, R217, 0x10000, RZ ;  /* 0x00010000d9037824 */ /* 0x020fe200078e00ff */
[----:B------:R-:W-:Y:S01]  /*110c0*/  BSSY B0, `(.L_x_422) ;  /* 0x000000a000007945 */ /* 0x000fe20003800000 */
[----:B------:R-:W-:Y:S02]  /*110d0*/  VIADD R10, R4, UR23 ;  /* 0x00000017040a7c36 */ /* 0x000fe40008000000 */
        /* <DEDUP_REMOVED lines=8> */
.L_x_423:
[----:B------:R-:W-:Y:S05]  /*11160*/  BSYNC B0 ;  /* 0x0000000000007941 */ /* 0x000fea0003800000 */
.L_x_422:
        /* <DEDUP_REMOVED lines=12> */
.L_x_425:
[----:B------:R-:W-:Y:S05]  /*11230*/  BSYNC B0 ;  /* 0x0000000000007941 */ /* 0x000fea0003800000 */
.L_x_424:
        /* <DEDUP_REMOVED lines=12> */
.L_x_427:
[----:B------:R-:W-:Y:S05]  /*11300*/  BSYNC B0 ;  /* 0x0000000000007941 */ /* 0x000fea0003800000 */
.L_x_426:
        /* <DEDUP_REMOVED lines=13> */
.L_x_429:
[----:B------:R-:W-:Y:S05]  /*113e0*/  BSYNC B0 ;  /* 0x0000000000007941 */ /* 0x000fea0003800000 */
.L_x_428:
        /* <DEDUP_REMOVED lines=11> */
.L_x_431:
[----:B------:R-:W-:Y:S05]  /*114a0*/  BSYNC B0 ;  /* 0x0000000000007941 */ /* 0x000fea0003800000 */
.L_x_430:
        /* <DEDUP_REMOVED lines=12> */
.L_x_433:
[----:B------:R-:W-:Y:S05]  /*11570*/  BSYNC B0 ;  /* 0x0000000000007941 */ /* 0x000fea0003800000 */
.L_x_432:
        /* <DEDUP_REMOVED lines=12> */
.L_x_435:
[----:B------:R-:W-:Y:S05]  /*11640*/  BSYNC B0 ;  /* 0x0000000000007941 */ /* 0x000fea0003800000 */
.L_x_434:
        /* <DEDUP_REMOVED lines=13> */
.L_x_437:
[----:B------:R-:W-:Y:S05]  /*11720*/  BSYNC B0 ;  /* 0x0000000000007941 */ /* 0x000fea0003800000 */
.L_x_436:
        /* <DEDUP_REMOVED lines=11> */
.L_x_439:
[----:B------:R-:W-:Y:S05]  /*117e0*/  BSYNC B0 ;  /* 0x0000000000007941 */ /* 0x000fea0003800000 */
.L_x_438:
        /* <DEDUP_REMOVED lines=12> */
.L_x_441:
[----:B------:R-:W-:Y:S05]  /*118b0*/  BSYNC B0 ;  /* 0x0000000000007941 */ /* 0x000fea0003800000 */
.L_x_440:
        /* <DEDUP_REMOVED lines=12> */
.L_x_443:
[----:B------:R-:W-:Y:S05]  /*11980*/  BSYNC B0 ;  /* 0x0000000000007941 */ /* 0x000fea0003800000 */
.L_x_442:
        /* <DEDUP_REMOVED lines=13> */
.L_x_445:
[----:B------:R-:W-:Y:S05]  /*11a60*/  BSYNC B0 ;  /* 0x0000000000007941 */ /* 0x000fea0003800000 */
.L_x_444:
        /* <DEDUP_REMOVED lines=11> */
.L_x_447:
[----:B------:R-:W-:Y:S05]  /*11b20*/  BSYNC B0 ;  /* 0x0000000000007941 */ /* 0x000fea0003800000 */
.L_x_446:
        /* <DEDUP_REMOVED lines=12> */
.L_x_449:
[----:B------:R-:W-:Y:S05]  /*11bf0*/  BSYNC B0 ;  /* 0x0000000000007941 */ /* 0x000fea0003800000 */
.L_x_448:
        /* <DEDUP_REMOVED lines=12> */
.L_x_451:
[----:B------:R-:W-:Y:S05]  /*11cc0*/  BSYNC B0 ;  /* 0x0000000000007941 */ /* 0x000fea0003800000 */
.L_x_450:
        /* <DEDUP_REMOVED lines=13> */
.L_x_453:
[----:B------:R-:W-:Y:S05]  /*11da0*/  BSYNC B0 ;  /* 0x0000000000007941 */ /* 0x000fea0003800000 */
.L_x_452:
        /* <DEDUP_REMOVED lines=11> */
.L_x_455:
[----:B------:R-:W-:Y:S05]  /*11e60*/  BSYNC B0 ;  /* 0x0000000000007941 */ /* 0x000fea0003800000 */
.L_x_454:
        /* <DEDUP_REMOVED lines=12> */
.L_x_457:
[----:B------:R-:W-:Y:S05]  /*11f30*/  BSYNC B0 ;  /* 0x0000000000007941 */ /* 0x000fea0003800000 */
.L_x_456:
[----:B-----5:R-:W-:Y:S01]  /*11f40*/  IMAD.U32 R3, R217, 0x10000, RZ ;  /* 0x00010000d9037824 */ /* 0x020fe200078e00ff */
[----:B------:R-:W-:Y:S01]  /*11f50*/  @P4 MOV R11, R9 ;  /* 0x00000009000b4202 */ /* 0x000fe20000000f00 */
[----:B------:R-:W-:Y:S01]  /*11f60*/  @P4 IMAD.MOV.U32 R10, RZ, RZ, R4 ;  /* 0x000000ffff0a4224 */ /* 0x000fe200078e0004 */
[----:B------:R-:W-:Y:S01]  /*11f70*/  LOP3.LUT P5, RZ, R2, 0x10000, RZ, 0xc0, !PT ;  /* 0x0001000002ff7812 */ /* 0x000fe200078ac0ff */
[----:B------:R-:W-:Y:S01]  /*11f80*/  FMUL R3, R3, UR8 ;  /* 0x0000000803037c20 */ /* 0x000fe20008400000 */
[----:B------:R-:W-:Y:S03]  /*11f90*/  BSSY B0, `(.L_x_458) ;  /* 0x0000007000007945 */ /* 0x000fe60003800000 */
[----:B------:R-:W-:-:S05]  /*11fa0*/  FFMA R3, R52, UR13, R3 ;  /* 0x0000000d34037c23 */ /* 0x000fca0008000003 */
[----:B------:R-:W-:-:S05]  /*11fb0*/  F2FP.BF16.F32.PACK_AB R3, RZ, R3 ;  /* 0x00000003ff03723e */ /* 0x000fca00000010ff */
[----:B------:R0:W-:Y:S01]  /*11fc0*/  @P4 STG.E.U16 desc[UR24][R10.64+0x70], R3 ;  /* 0x000070030a004986 */ /* 0x0001e2000c101518 */
[----:B------:R-:W-:-:S13]  /*11fd0*/  ISETP.GT.AND P4, PT, R0, 0xc0, P5 ;  /* 0x000000c00000780c */ /* 0x000fda0002f84270 */
[----:B0-----:R-:W-:Y:S05]  /*11fe0*/  @!P4 BRA `(.L_x_459) ;  /* 0x000000000004c947 */ /* 0x001fea0003800000 */
[----:B------:R0:W5:Y:S02]  /*11ff0*/  LDG.E.LTC128B.U16 R217, desc[UR24][R222.64+0x72] ;  /* 0x00007218ded97981 */ /* 0x000164000c1e1520 */
.L_x_459:
[----:B------:R-:W-:Y:S05]  /*12000*/  BSYNC B0 ;  /* 0x0000000000007941 */ /* 0x000fea0003800000 */
.L_x_458:
        /* <DEDUP_REMOVED lines=13> */
.L_x_461:
[----:B------:R-:W-:Y:S05]  /*120e0*/  BSYNC B0 ;  /* 0x0000000000007941 */ /* 0x000fea0003800000 */
.L_x_460:
        /* <DEDUP_REMOVED lines=11> */
.L_x_463:
[----:B------:R-:W-:Y:S05]  /*121a0*/  BSYNC B0 ;  /* 0x0000000000007941 */ /* 0x000fea0003800000 */
.L_x_462:
        /* <DEDUP_REMOVED lines=12> */
.L_x_465:
[----:B------:R-:W-:Y:S05]  /*12270*/  BSYNC B0 ;  /* 0x0000000000007941 */ /* 0x000fea0003800000 */
.L_x_464:
        /* <DEDUP_REMOVED lines=12> */
.L_x_467:
[----:B------:R-:W-:Y:S05]  /*12340*/  BSYNC B0 ;  /* 0x0000000000007941 */ /* 0x000fea0003800000 */
.L_x_466:
        /* <DEDUP_REMOVED lines=13> */
.L_x_469:
[----:B------:R-:W-:Y:S05]  /*12420*/  BSYNC B0 ;  /* 0x0000000000007941 */ /* 0x000fea0003800000 */
.L_x_468:
        /* <DEDUP_REMOVED lines=11> */
.L_x_471:
[----:B------:R-:W-:Y:S05]  /*124e0*/  BSYNC B0 ;  /* 0x0000000000007941 */ /* 0x000fea0003800000 */
.L_x_470:
        /* <DEDUP_REMOVED lines=12> */
.L_x_473:
[----:B------:R-:W-:Y:S05]  /*125b0*/  BSYNC B0 ;  /* 0x0000000000007941 */ /* 0x000fea0003800000 */
.L_x_472:
        /* <DEDUP_REMOVED lines=12> */
.L_x_475:
[----:B------:R-:W-:Y:S05]  /*12680*/  BSYNC B0 ;  /* 0x0000000000007941 */ /* 0x000fea0003800000 */
.L_x_474:
        /* <DEDUP_REMOVED lines=13> */
.L_x_477:
[----:B------:R-:W-:Y:S05]  /*12760*/  BSYNC B0 ;  /* 0x0000000000007941 */ /* 0x000fea0003800000 */
.L_x_476:
        /* <DEDUP_REMOVED lines=11> */
.L_x_479:
[----:B------:R-:W-:Y:S05]  /*12820*/  BSYNC B0 ;  /* 0x0000000000007941 */ /* 0x000fea0003800000 */
.L_x_478:
        /* <DEDUP_REMOVED lines=12> */
.L_x_481:
[----:B------:R-:W-:Y:S05]  /*128f0*/  BSYNC B0 ;  /* 0x0000000000007941 */ /* 0x000fea0003800000 */
.L_x_480:
        /* <DEDUP_REMOVED lines=12> */
.L_x_483:
[----:B------:R-:W-:Y:S05]  /*129c0*/  BSYNC B0 ;  /* 0x0000000000007941 */ /* 0x000fea0003800000 */
.L_x_482:
        /* <DEDUP_REMOVED lines=13> */
.L_x_485:
[----:B------:R-:W-:Y:S05]  /*12aa0*/  BSYNC B0 ;  /* 0x0000000000007941 */ /* 0x000fea0003800000 */
.L_x_484:
        /* <DEDUP_REMOVED lines=11> */
.L_x_487:
[----:B------:R-:W-:Y:S05]  /*12b60*/  BSYNC B0 ;  /* 0x0000000000007941 */ /* 0x000fea0003800000 */
.L_x_486:
        /* <DEDUP_REMOVED lines=12> */
.L_x_489:
[----:B------:R-:W-:Y:S05]  /*12c30*/  BSYNC B0 ;  /* 0x0000000000007941 */ /* 0x000fea0003800000 */
.L_x_488:
        /* <DEDUP_REMOVED lines=12> */
.L_x_491:
[----:B------:R-:W-:Y:S05]  /*12d00*/  BSYNC B0 ;  /* 0x0000000000007941 */ /* 0x000fea0003800000 */
.L_x_490:
        /* <DEDUP_REMOVED lines=13> */
.L_x_493:
[----:B------:R-:W-:Y:S05]  /*12de0*/  BSYNC B0 ;  /* 0x0000000000007941 */ /* 0x000fea0003800000 */
.L_x_492:
        /* <DEDUP_REMOVED lines=11> */
.L_x_495:
[----:B------:R-:W-:Y:S05]  /*12ea0*/  BSYNC B0 ;  /* 0x0000000000007941 */ /* 0x000fea0003800000 */
.L_x_494:
        /* <DEDUP_REMOVED lines=12> */
.L_x_497:
[----:B------:R-:W-:Y:S05]  /*12f70*/  BSYNC B0 ;  /* 0x0000000000007941 */ /* 0x000fea0003800000 */
.L_x_496:
        /* <DEDUP_REMOVED lines=12> */
.L_x_499:
[----:B------:R-:W-:Y:S05]  /*13040*/  BSYNC B0 ;  /* 0x0000000000007941 */ /* 0x000fea0003800000 */
.L_x_498:
        /* <DEDUP_REMOVED lines=13> */
.L_x_501:
[----:B------:R-:W-:Y:S05]  /*13120*/  BSYNC B0 ;  /* 0x0000000000007941 */ /* 0x000fea0003800000 */
.L_x_500:
        /* <DEDUP_REMOVED lines=11> */
.L_x_503:
[----:B------:R-:W-:Y:S05]  /*131e0*/  BSYNC B0 ;  /* 0x0000000000007941 */ /* 0x000fea0003800000 */
.L_x_502:
[----:B------:R-:W-:Y:S01]  /*131f0*/  LOP3.LUT P5, RZ, R2, 0x20, RZ, 0xc0, !PT ;  /* 0x0000002002ff7812 */ /* 0x000fe200078ac0ff */
[----:B-----5:R-:W-:Y:S01]  /*13200*/  IMAD.U32 R2, R217, 0x10000, RZ ;  /* 0x00010000d9027824 */ /* 0x020fe200078e00ff */
[----:B------:R-:W-:Y:S03]  /*13210*/  BSSY B0, `(.L_x_504) ;  /* 0x000000b000007945 */ /* 0x000fe60003800000 */
[----:B------:R-:W-:-:S04]  /*13220*/  FMUL R2, R2, UR8 ;  /* 0x0000000802027c20 */ /* 0x000fc80008400000 */
[----:B------:R-:W-:-:S05]  /*13230*/  FFMA R2, R75, UR13, R2 ;  /* 0x0000000d4b027c23 */ /* 0x000fca0008000002 */
[----:B------:R-:W-:Y:S01]  /*13240*/  F2FP.BF16.F32.PACK_AB R3, RZ, R2 ;  /* 0x00000002ff03723e */ /* 0x000fe200000010ff */
[----:B------:R-:W-:-:S03]  /*13250*/  VIADD R2, R4, UR23 ;  /* 0x0000001704027c36 */ /* 0x000fc60008000000 */
[----:B------:R-:W-:Y:S01]  /*13260*/  PRMT R10, R3, 0x7610, R10 ;  /* 0x00007610030a7816 */ /* 0x000fe2000000000a */
[----:B------:R-:W-:-:S05]  /*13270*/  @P4 IMAD.MOV.U32 R3, RZ, RZ, R7 ;  /* 0x000000ffff034224 */ /* 0x000fca00078e0007 */
[----:B------:R0:W-:Y:S01]  /*13280*/  @P4 STG.E.U16 desc[UR24][R2.64+0xc2], R10 ;  /* 0x0000c20a02004986 */ /* 0x0001e2000c101518 */
[----:B------:R-:W-:-:S13]  /*13290*/  ISETP.GT.AND P4, PT, R0, 0xc0, P5 ;  /* 0x000000c00000780c */ /* 0x000fda0002f84270 */
[----:B0-----:R-:W-:Y:S05]  /*132a0*/  @!P4 BRA `(.L_x_505) ;  /* 0x000000000004c947 */ /* 0x001fea0003800000 */
[----:B------:R0:W5:Y:S02]  /*132b0*/  LDG.E.LTC128B.U16 R217, desc[UR24][R222.64+0xd0] ;  /* 0x0000d018ded97981 */ /* 0x000164000c1e1520 */
.L_x_505:
[----:B------:R-:W-:Y:S05]  /*132c0*/  BSYNC B0 ;  /* 0x0000000000007941 */ /* 0x000fea0003800000 */
.L_x_504:
[----:B-----5:R-:W-:Y:S01]  /*132d0*/  IMAD.U32 R2, R217, 0x10000, RZ ;  /* 0x00010000d9027824 */ /* 0x020fe200078e00ff */
[----:B------:R-:W-:Y:S03]  /*132e0*/  BSSY B0, `(.L_x_506) ;  /* 0x000000b000007945 */ /* 0x000fe60003800000 */
[----:B------:R-:W-:Y:S01]  /*132f0*/  FMUL R3, R2, UR8 ;  /* 0x0000000802037c20 */ /* 0x000fe20008400000 */
[----:B------:R-:W-:-:S03]  /*13300*/  @P4 IMAD.MOV.U32 R2, RZ, RZ, R4 ;  /* 0x000000ffff024224 */ /* 0x000fc600078e0004 */
        /* <DEDUP_REMOVED lines=8> */
.L_x_507:
[----:B------:R-:W-:Y:S05]  /*13390*/  BSYNC B0 ;  /* 0x0000000000007941 */ /* 0x000fea0003800000 */
.L_x_506:
[----:B-----5:R-:W-:Y:S01]  /*133a0*/  IMAD.U32 R2, R217, 0x10000, RZ ;  /* 0x00010000d9027824 */ /* 0x020fe200078e00ff */
[----:B------:R-:W-:Y:S01]  /*133b0*/  ISETP.GT.AND P5, PT, R0, 0xc8, P5 ;  /* 0x000000c80000780c */ /* 0x000fe20002fa4270 */
[----:B------:R-:W-:Y:S01]  /*133c0*/  @P4 IMAD.MOV.U32 R3, RZ, RZ, R9 ;  /* 0x000000ffff034224 */ /* 0x000fe200078e0009 */
[----:B------:R-:W-:Y:S01]  /*133d0*/  BSSY B0, `(.L_x_508) ;  /* 0x0000009000007945 */ /* 0x000fe20003800000 */
[----:B------:R-:W-:-:S04]  /*133e0*/  FMUL R2, R2, UR8 ;  /* 0x0000000802027c20 */ /* 0x000fc80008400000 */
[----:B------:R-:W-:-:S05]  /*133f0*/  FFMA R2, R77, UR13, R2 ;  /* 0x0000000d4d027c23 */ /* 0x000fca0008000002 */
[----:B------:R-:W-:-:S04]  /*13400*/  F2FP.BF16.F32.PACK_AB R2, RZ, R2 ;  /* 0x00000002ff02723e */ /* 0x000fc800000010ff */
[----:B------:R-:W-:Y:S01]  /*13410*/  PRMT R10, R2, 0x7610, R10 ;  /* 0x00007610020a7816 */ /* 0x000fe2000000000a */
[----:B------:R-:W-:-:S05]  /*13420*/  @P4 IMAD.MOV.U32 R2, RZ, RZ, R4 ;  /* 0x000000ffff024224 */ /* 0x000fca00078e0004 */
[----:B------:R0:W-:Y:S01]  /*13430*/  @P4 STG.E.U16 desc[UR24][R2.64+0xd2], R10 ;  /* 0x0000d20a02004986 */ /* 0x0001e2000c101518 */
[----:B------:R-:W-:Y:S05]  /*13440*/  @!P5 BRA `(.L_x_509) ;  /* 0x000000000004d947 */ /* 0x000fea0003800000 */
[----:B------:R0:W5:Y:S02]  /*13450*/  LDG.E.LTC128B.U16 R217, desc[UR24][R22.64+0xd0] ;  /* 0x0000d01816d97981 */ /* 0x000164000c1e1520 */
.L_x_509:
[----:B------:R-:W-:Y:S05]  /*13460*/  BSYNC B0 ;  /* 0x0000000000007941 */ /* 0x000fea0003800000 */
.L_x_508:
[----:B0----5:R-:W-:Y:S01]  /*13470*/  IMAD.U32 R2, R217, 0x10000, RZ ;  /* 0x00010000d9027824 */ /* 0x021fe200078e00ff */
[----:B------:R-:W-:Y:S01]  /*13480*/  ISETP.GT.AND P4, PT, R0, 0xc8, P6 ;  /* 0x000000c80000780c */ /* 0x000fe20003784270 */
[----:B------:R-:W-:Y:S02]  /*13490*/  BSSY B0, `(.L_x_510) ;  /* 0x000000a000007945 */ /* 0x000fe40003800000 */
[----:B------:R-:W-:Y:S01]  /*134a0*/  FMUL R3, R2, UR8 ;  /* 0x0000000802037c20 */ /* 0x000fe20008400000 */
[----:B------:R-:W-:-:S03]  /*134b0*/  VIADD R2, R4, UR23 ;  /* 0x0000001704027c36 */ /* 0x000fc60008000000 */
[----:B------:R-:W-:-:S05]  /*134c0*/  FFMA R3, R78, UR13, R3 ;  /* 0x0000000d4e037c23 */ /* 0x000fca0008000003 */
[----:B------:R-:W-:-:S04]  /*134d0*/  F2FP.BF16.F32.PACK_AB R3, RZ, R3 ;  /* 0x00000003ff03723e */ /* 0x000fc800000010ff */
[----:B------:R-:W-:Y:S01]  /*134e0*/  PRMT R10, R3, 0x7610, R10 ;  /* 0x00007610030a7816 */ /* 0x000fe2000000000a */
[----:B------:R-:W-:-:S05]  /*134f0*/  @P5 IMAD.MOV.U32 R3, RZ, RZ, R7 ;  /* 0x000000ffff035224 */ /* 0x000fca00078e0007 */
[----:B------:R0:W-:Y:S01]  /*13500*/  @P5 STG.E.U16 desc[UR24][R2.64+0xd0], R10 ;  /* 0x0000d00a02005986 */ /* 0x0001e2000c101518 */
[----:B------:R-:W-:Y:S05]  /*13510*/  @!P4 BRA `(.L_x_511) ;  /* 0x000000000004c947 */ /* 0x000fea0003800000 */
[----:B------:R0:W5:Y:S02]  /*13520*/  LDG.E.LTC128B.U16 R217, desc[UR24][R22.64+0xd2] ;  /* 0x0000d21816d97981 */ /* 0x000164000c1e1520 */
.L_x_511:
[----:B------:R-:W-:Y:S05]  /*13530*/  BSYNC B0 ;  /* 0x0000000000007941 */ /* 0x000fea0003800000 */
.L_x_510:
[----:B0----5:R-:W-:Y:S01]  /*13540*/  IMAD.U32 R2, R217, 0x10000, RZ ;  /* 0x00010000d9027824 */ /* 0x021fe200078e00ff */
[----:B------:R-:W-:Y:S01]  /*13550*/  ISETP.GT.AND P5, PT, R0, 0xc0, P3 ;  /* 0x000000c00000780c */ /* 0x000fe20001fa4270 */
[----:B------:R-:W-:Y:S02]  /*13560*/  BSSY B0, `(.L_x_512) ;  /* 0x000000a000007945 */ /* 0x000fe40003800000 */
[----:B------:R-:W-:-:S04]  /*13570*/  FMUL R2, R2, UR8 ;  /* 0x0000000802027c20 */ /* 0x000fc80008400000 */
[----:B------:R-:W-:-:S05]  /*13580*/  FFMA R2, R79, UR13, R2 ;  /* 0x0000000d4f027c23 */ /* 0x000fca0008000002 */
[----:B------:R-:W-:Y:S01]  /*13590*/  F2FP.BF16.F32.PACK_AB R3, RZ, R2 ;  /* 0x00000002ff03723e */ /* 0x000fe200000010ff */
[----:B------:R-:W-:-:S03]  /*135a0*/  VIADD R2, R4, UR23 ;  /* 0x0000001704027c36 */ /* 0x000fc60008000000 */
[----:B------:R-:W-:Y:S01]  /*135b0*/  PRMT R10, R3, 0x7610, R10 ;  /* 0x00007610030a7816 */ /* 0x000fe2000000000a */
[----:B------:R-:W-:-:S05]  /*135c0*/  @P4 IMAD.MOV.U32 R3, RZ, RZ, R7 ;  /* 0x000000ffff034224 */ /* 0x000fca00078e0007 */
[----:B------:R0:W-:Y:S01]  /*135d0*/  @P4 STG.E.U16 desc[UR24][R2.64+0xd2], R10 ;  /* 0x0000d20a02004986 */ /* 0x0001e2000c101518 */
[----:B------:R-:W-:Y:S05]  /*135e0*/  @!P5 BRA `(.L_x_513) ;  /* 0x000000000004d947 */ /* 0x000fea0003800000 */
[----:B------:R0:W5:Y:S02]  /*135f0*/  LDG.E.LTC128B.U16 R217, desc[UR24][R222.64+0xe0] ;  /* 0x0000e018ded97981 */ /* 0x000164000c1e1520 */
.L_x_513:
[----:B------:R-:W-:Y:S05]  /*13600*/  BSYNC B0 ;  /* 0x0000000000007941 */ /* 0x000fea0003800000 */
.L_x_512:
[----:B0----5:R-:W-:Y:S01]  /*13610*/  IMAD.U32 R2, R217, 0x10000, RZ ;  /* 0x00010000d9027824 */ /* 0x021fe200078e00ff */
[----:B------:R-:W-:Y:S01]  /*13620*/  ISETP.GT.AND P4, PT, R0, 0xc0, P2 ;  /* 0x000000c00000780c */ /* 0x000fe20001784270 */
[----:B------:R-:W-:Y:S02]  /*13630*/  BSSY B0, `(.L_x_514) ;  /* 0x000000a000007945 */ /* 0x000fe40003800000 */
[----:B------:R-:W-:Y:S01]  /*13640*/  FMUL R3, R2, UR8 ;  /* 0x0000000802037c20 */ /* 0x000fe20008400000 */
[----:B------:R-:W-:-:S03]  /*13650*/  @P5 IMAD.MOV.U32 R2, RZ, RZ, R4 ;  /* 0x000000ffff025224 */ /* 0x000fc600078e0004 */
[----:B------:R-:W-:-:S05]  /*13660*/  FFMA R3, R80, UR13, R3 ;  /* 0x0000000d50037c23 */ /* 0x000fca0008000003 */
[----:B------:R-:W-:-:S04]  /*13670*/  F2FP.BF16.F32.PACK_AB R3, RZ, R3 ;  /* 0x00000003ff03723e */ /* 0x000fc800000010ff */
[----:B------:R-:W-:Y:S01]  /*13680*/  PRMT R10, R3, 0x7610, R10 ;  /* 0x00007610030a7816 */ /* 0x000fe2000000000a */
[----:B------:R-:W-:-:S05]  /*13690*/  @P5 IMAD.MOV.U32 R3, RZ, RZ, R9 ;  /* 0x000000ffff035224 */ /* 0x000fca00078e0009 */
[----:B------:R0:W-:Y:S01]  /*136a0*/  @P5 STG.E.U16 desc[UR24][R2.64+0xe0], R10 ;  /* 0x0000e00a02005986 */ /* 0x0001e2000c101518 */
[----:B------:R-:W-:Y:S05]  /*136b0*/  @!P4 BRA `(.L_x_515) ;  /* 0x000000000004c947 */ /* 0x000fea0003800000 */
[----:B------:R0:W5:Y:S02]  /*136c0*/  LDG.E.LTC128B.U16 R217, desc[UR24][R222.64+0xe2] ;  /* 0x0000e218ded97981 */ /* 0x000164000c1e1520 */
.L_x_515:
[----:B------:R-:W-:Y:S05]  /*136d0*/  BSYNC B0 ;  /* 0x0000000000007941 */ /* 0x000fea0003800000 */
.L_x_514:
[----:B0----5:R-:W-:Y:S01]  /*136e0*/  IMAD.U32 R2, R217, 0x10000, RZ ;  /* 0x00010000d9027824 */ /* 0x021fe200078e00ff */
        /* <DEDUP_REMOVED lines=11> */
.L_x_517:
[----:B------:R-:W-:Y:S05]  /*137a0*/  BSYNC B0 ;  /* 0x0000000000007941 */ /* 0x000fea0003800000 */
.L_x_516:
        /* <DEDUP_REMOVED lines=12> */
.L_x_519:
[----:B------:R-:W-:Y:S05]  /*13870*/  BSYNC B0 ;  /* 0x0000000000007941 */ /* 0x000fea0003800000 */
.L_x_518:
        /* <DEDUP_REMOVED lines=12> */
.L_x_521:
[----:B------:R-:W-:Y:S05]  /*13940*/  BSYNC B0 ;  /* 0x0000000000007941 */ /* 0x000fea0003800000 */
.L_x_520:
        /* <DEDUP_REMOVED lines=12> */
.L_x_523:
[----:B------:R-:W-:Y:S05]  /*13a10*/  BSYNC B0 ;  /* 0x0000000000007941 */ /* 0x000fea0003800000 */
.L_x_522:
[----:B0----5:R-:W-:Y:S01]  /*13a20*/  IMAD.U32 R2, R217, 0x10000, RZ ;  /* 0x00010000d9027824 */ /* 0x021fe200078e00ff */
[----:B------:R-:W-:Y:S01]  /*13a30*/  ISETP.GT.AND P1, PT, R0, 0xc8, P1 ;  /* 0x000000c80000780c */ /* 0x000fe20000f24270 */
[----:B------:R-:W-:Y:S01]  /*13a40*/  @P2 IMAD.MOV.U32 R8, RZ, RZ, R4 ;  /* 0x000000ffff082224 */ /* 0x000fe200078e0004 */
[----:B------:R-:W-:Y:S01]  /*13a50*/  BSSY B0, `(.L_x_524) ;  /* 0x0000007000007945 */ /* 0x000fe20003800000 */
[----:B------:R-:W-:-:S04]  /*13a60*/  FMUL R2, R2, UR8 ;  /* 0x0000000802027c20 */ /* 0x000fc80008400000 */
[----:B------:R-:W-:-:S05]  /*13a70*/  FFMA R2, R85, UR13, R2 ;  /* 0x0000000d55027c23 */ /* 0x000fca0008000002 */
[----:B------:R-:W-:-:S05]  /*13a80*/  F2FP.BF16.F32.PACK_AB R2, RZ, R2 ;  /* 0x00000002ff02723e */ /* 0x000fca00000010ff */
[----:B------:R0:W-:Y:S01]  /*13a90*/  @P2 STG.E.U16 desc[UR24][R8.64+0xf2], R2 ;  /* 0x0000f20208002986 */ /* 0x0001e2000c101518 */
[----:B------:R-:W-:Y:S05]  /*13aa0*/  @!P1 BRA `(.L_x_525) ;  /* 0x0000000000049947 */ /* 0x000fea0003800000 */
[----:B------:R0:W5:Y:S02]  /*13ab0*/  LDG.E.LTC128B.U16 R217, desc[UR24][R22.64+0xf0] ;  /* 0x0000f01816d97981 */ /* 0x000164000c1e1520 */
.L_x_525:
[----:B------:R-:W-:Y:S05]  /*13ac0*/  BSYNC B0 ;  /* 0x0000000000007941 */ /* 0x000fea0003800000 */
.L_x_524:
        /* <DEDUP_REMOVED lines=12> */
.L_x_527:
[----:B------:R-:W-:Y:S05]  /*13b90*/  BSYNC B0 ;  /* 0x0000000000007941 */ /* 0x000fea0003800000 */
.L_x_526:
[----:B-----5:R-:W-:Y:S02]  /*13ba0*/  IMAD.U32 R217, R217, 0x10000, RZ ;  /* 0x00010000d9d97824 */ /* 0x020fe400078e00ff */
[----:B------:R-:W-:Y:S02]  /*13bb0*/  VIADD R4, R4, UR23 ;  /* 0x0000001704047c36 */ /* 0x000fe40008000000 */
[----:B0-----:R-:W-:-:S04]  /*13bc0*/  FMUL R0, R217, UR8 ;  /* 0x00000008d9007c20 */ /* 0x001fc80008400000 */
[----:B------:R-:W-:Y:S01]  /*13bd0*/  FFMA R0, R87, UR13, R0 ;  /* 0x0000000d57007c23 */ /* 0x000fe20008000000 */
[----:B------:R-:W-:Y:S06]  /*13be0*/  @!P0 EXIT ;  /* 0x000000000000894d */ /* 0x000fec0003800000 */
[----:B------:R-:W-:Y:S01]  /*13bf0*/  F2FP.BF16.F32.PACK_AB R0, RZ, R0 ;  /* 0x00000000ff00723e */ /* 0x000fe200000010ff */
[----:B------:R-:W-:-:S05]  /*13c00*/  IMAD.MOV.U32 R5, RZ, RZ, R7 ;  /* 0x000000ffff057224 */ /* 0x000fca00078e0007 */
[----:B------:R-:W-:Y:S01]  /*13c10*/  STG.E.U16 desc[UR24][R4.64+0xf2], R0 ;  /* 0x0000f20004007986 */ /* 0x000fe2000c101518 */
[----:B------:R-:W-:Y:S05]  /*13c20*/  EXIT ;  /* 0x000000000000794d */ /* 0x000fea0003800000 */
.L_x_25:
[----:B------:R-:W2:Y:S01]  /*13c30*/  LDL.LU R8, [R1+0xc] ;  /* 0x00000c0001087983 */ /* 0x000ea20000300800 */
[----:B------:R-:W-:-:S03]  /*13c40*/  ULDC.64 UR4, c[0x0][0x5c8] ;  /* 0x0001720000047ab9 */ /* 0x000fc60000000a00 */
[----:B------:R-:W3:Y:S04]  /*13c50*/  LDL.LU R9, [R1+0x18] ;  /* 0x0000180001097983 */ /* 0x000ee80000300800 */
[----:B------:R-:W4:Y:S04]  /*13c60*/  LDL.LU R11, [R1+0x20] ;  /* 0x00002000010b7983 */ /* 0x000f280000300800 */
[----:B------:R-:W5:Y:S04]  /*13c70*/  LDL.LU R12, [R1+0x38] ;  /* 0x00003800010c7983 */ /* 0x000f680000300800 */
        /* <DEDUP_REMOVED lines=36> */
[----:B------:R-:W5:Y:S01]  /*13ec0*/  LDL.LU R216, [R1+0xdc] ;  /* 0x0000dc0001d87983 */ /* 0x000f620000300800 */
[----:B------:R-:W-:-:S03]  /*13ed0*/  LEA R4, P1, R6, UR4, 0x1 ;  /* 0x0000000406047c11 */ /* 0x000fc6000f8208ff */
[----:B------:R-:W5:Y:S04]  /*13ee0*/  LDL.LU R23, [R1+0xe0] ;  /* 0x0000e00001177983 */ /* 0x000f680000300800 */
[----:B------:R-:W5:Y:S04]  /*13ef0*/  LDL.LU R22, [R1+0xe4] ;  /* 0x0000e40001167983 */ /* 0x000f680000300800 */
[----:B------:R-:W5:Y:S04]  /*13f00*/  LDL.LU R21, [R1+0xe8] ;  /* 0x0000e80001157983 */ /* 0x000f680000300800 */
[----:B------:R-:W5:Y:S01]  /*13f10*/  LDL.LU R20, [R1+0xec] ;  /* 0x0000ec0001147983 */ /* 0x000f620000300800 */
[----:B------:R-:W-:-:S03]  /*13f20*/  LEA.HI.X R5, R6, UR5, R2, 0x1, P1 ;  /* 0x0000000506057c11 */ /* 0x000fc600088f0c02 */
[----:B------:R-:W5:Y:S04]  /*13f30*/  LDL.LU R19, [R1+0xf0] ;  /* 0x0000f00001137983 */ /* 0x000f680000300800 */
[----:B------:R-:W5:Y:S04]  /*13f40*/  LDL.LU R18, [R1+0xf4] ;  /* 0x0000f40001127983 */ /* 0x000f680000300800 */
[----:B------:R-:W5:Y:S04]  /*13f50*/  LDL.LU R17, [R1+0xf8] ;  /* 0x0000f80001117983 */ /* 0x000f680000300800 */
[----:B------:R-:W5:Y:S04]  /*13f60*/  LDL.LU R16, [R1+0xfc] ;  /* 0x0000fc0001107983 */ /* 0x000f680000300800 */
[----:B------:R-:W3:Y:S04]  /*13f70*/  LDL.LU R2, [R1+0x4] ;  /* 0x0000040001027983 */ /* 0x000ee80000300800 */
[----:B------:R-:W4:Y:S04]  /*13f80*/  LDL.LU R6, [R1] ;  /* 0x0000000001067983 */ /* 0x000f280000300800 */
[----:B------:R-:W5:Y:S01]  /*13f90*/  LDL.LU R7, [R1+0x8] ;  /* 0x0000080001077983 */ /* 0x000f620000300800 */
[----:B------:R-:W-:Y:S01]  /*13fa0*/  ISETP.GT.AND P2, PT, R3, 0x1, PT ;  /* 0x000000010300780c */ /* 0x000fe20003f44270 */
[----:B------:R-:W-:-:S02]  /*13fb0*/  USHF.L.U32 UR5, UR6, 0x1, URZ ;  /* 0x0000000106057899 */ /* 0x000fc4000800063f */
[----:B------:R-:W-:Y:S01]  /*13fc0*/  USHF.L.U64.HI UR4, UR6, 0x1, UR9 ;  /* 0x0000000106047899 */ /* 0x000fe20008010209 */
[----:B------:R-:W-:Y:S01]  /*13fd0*/  ISETP.GT.AND P1, PT, R0, RZ, P2 ;  /* 0x000000ff0000720c */ /* 0x000fe20001724270 */
[----:B--2---:R-:W-:-:S05]  /*13fe0*/  FMUL R8, R8, UR13 ;  /* 0x0000000d08087c20 */ /* 0x004fca0008400000 */
[----:B------:R-:W-:Y:S01]  /*13ff0*/  F2FP.BF16.F32.PACK_AB R8, RZ, R8 ;  /* 0x00000008ff08723e */ /* 0x000fe200000010ff */
[----:B---3--:R-:W-:Y:S01]  /*14000*/  FMUL R2, R2, UR13 ;  /* 0x0000000d02027c20 */ /* 0x008fe20008400000 */
[----:B----4-:R-:W-:-:S04]  /*14010*/  FMUL R6, R6, UR13 ;  /* 0x0000000d06067c20 */ /* 0x010fc80008400000 */
[----:B------:R-:W-:Y:S01]  /*14020*/  F2FP.BF16.F32.PACK_AB R2, RZ, R2 ;  /* 0x00000002ff02723e */ /* 0x000fe200000010ff */
[----:B-----5:R-:W-:Y:S01]  /*14030*/  FMUL R7, R7, UR13 ;  /* 0x0000000d07077c20 */ /* 0x020fe20008400000 */
[----:B------:R-:W-:-:S03]  /*14040*/  F2FP.BF16.F32.PACK_AB R6, RZ, R6 ;  /* 0x00000006ff06723e */ /* 0x000fc600000010ff */
[----:B------:R1:W-:Y:S01]  /*14050*/  @P1 STG.E.U16 desc[UR24][R4.64+0x2], R2 ;  /* 0x0000020204001986 */ /* 0x0003e2000c101518 */
[----:B------:R-:W-:Y:S02]  /*14060*/  ISETP.GT.AND P1, PT, R0, 0x8, P5 ;  /* 0x000000080000780c */ /* 0x000fe40002f24270 */
[----:B------:R-:W-:Y:S01]  /*14070*/  F2FP.BF16.F32.PACK_AB R7, RZ, R7 ;  /* 0x00000007ff07723e */ /* 0x000fe200000010ff */
[----:B------:R2:W-:Y:S03]  /*14080*/  @P0 STG.E.U16 desc[UR24][R4.64], R6 ;  /* 0x0000000604000986 */ /* 0x0005e6000c101518 */
[----:B-1----:R-:W-:Y:S02]  /*14090*/  PRMT R2, R7, 0x7610, R2 ;  /* 0x0000761007027816 */ /* 0x002fe40000000002 */
[----:B--2---:R-:W-:-:S04]  /*140a0*/  IADD3 R6, P0, R4, UR5, RZ ;  /* 0x0000000504067c10 */ /* 0x004fc8000ff1e0ff */
[----:B------:R-:W-:-:S05]  /*140b0*/  IADD3.X R7, R5, UR4, RZ, P0, !PT ;  /* 0x0000000405077c10 */ /* 0x000fca00087fe4ff */
[----:B------:R1:W-:Y:S04]  /*140c0*/  @P1 STG.E.U16 desc[UR24][R6.64], R2 ;  /* 0x0000000206001986 */ /* 0x0003e8000c101518 */
[----:B-1----:R-:W2:Y:S01]  /*140d0*/  LDL.LU R2, [R1+0x10] ;  /* 0x0000100001027983 */ /* 0x002ea20000300800 */
[----:B------:R-:W-:Y:S01]  /*140e0*/  ISETP.GT.AND P0, PT, R0, 0x8, P2 ;  /* 0x000000080000780c */ /* 0x000fe20001704270 */
[----:B------:R-:W-:-:S12]  /*140f0*/  FMUL R9, R9, UR13 ;  /* 0x0000000d09097c20 */ /* 0x000fd80008400000 */
[----:B------:R1:W-:Y:S04]  /*14100*/  @P0 STG.E.U16 desc[UR24][R6.64+0x2], R8 ;  /* 0x0000020806000986 */ /* 0x0003e8000c101518 */
[----:B-1----:R-:W3:Y:S01]  /*14110*/  LDL.LU R8, [R1+0x14] ;  /* 0x0000140001087983 */ /* 0x002ee20000300800 */
[C---:B------:R-:W-:Y:S02]  /*14120*/  ISETP.GT.AND P2, PT, R3.reuse, 0x8, PT ;  /* 0x000000080300780c */ /* 0x040fe40003f44270 */
[----:B------:R-:W-:Y:S02]  /*14130*/  ISETP.GT.AND P3, PT, R3, 0x9, PT ;  /* 0x000000090300780c */ /* 0x000fe40003f64270 */
[C---:B------:R-:W-:Y:S02]  /*14140*/  ISETP.GT.AND P0, PT, R0.reuse, RZ, P2 ;  /* 0x000000ff0000720c */ /* 0x040fe40001704270 */
[----:B------:R-:W-:-:S02]  /*14150*/  ISETP.GT.AND P1, PT, R0, RZ, P3 ;  /* 0x000000ff0000720c */ /* 0x000fc40001f24270 */
[----:B------:R-:W-:Y:S01]  /*14160*/  ISETP.GT.AND P2, PT, R0, 0x8, P2 ;  /* 0x000000080000780c */ /* 0x000fe20001744270 */
[----:B--2---:R-:W-:-:S05]  /*14170*/  FMUL R2, R2, UR13 ;  /* 0x0000000d02027c20 */ /* 0x004fca0008400000 */
[----:B------:R-:W-:-:S04]  /*14180*/  F2FP.BF16.F32.PACK_AB R2, RZ, R2 ;  /* 0x00000002ff02723e */ /* 0x000fc800000010ff */
[----:B------:R-:W-:Y:S02]  /*14190*/  PRMT R10, R2, 0x7610, R10 ;  /* 0x00007610020a7816 */ /* 0x000fe4000000000a */
[----:B------:R-:W-:Y:S02]  /*141a0*/  F2FP.BF16.F32.PACK_AB R2, RZ, R9 ;  /* 0x00000009ff02723e */ /* 0x000fe400000010ff */
[----:B------:R-:W2:Y:S04]  /*141b0*/  LDL.LU R9, [R1+0x1c] ;  /* 0x00001c0001097983 */ /* 0x000ea80000300800 */
[----:B------:R1:W-:Y:S01]  /*141c0*/  @P0 STG.E.U16 desc[UR24][R4.64+0x10], R10 ;  /* 0x0000100a04000986 */ /* 0x0003e2000c101518 */
[----:B---3--:R-:W-:Y:S01]  /*141d0*/  FMUL R8, R8, UR13 ;  /* 0x0000000d08087c20 */ /* 0x008fe20008400000 */
[----:B------:R-:W-:-:S04]  /*141e0*/  ISETP.GT.AND P0, PT, R0, 0x8, P3 ;  /* 0x000000080000780c */ /* 0x000fc80001f04270 */
[----:B------:R-:W-:-:S05]  /*141f0*/  F2FP.BF16.F32.PACK_AB R8, RZ, R8 ;  /* 0x00000008ff08723e */ /* 0x000fca00000010ff */
[----:B------:R3:W-:Y:S04]  /*14200*/  @P1 STG.E.U16 desc[UR24][R4.64+0x12], R8 ;  /* 0x0000120804001986 */ /* 0x0007e8000c101518 */
[----:B------:R2:W-:Y:S01]  /*14210*/  @P2 STG.E.U16 desc[UR24][R6.64+0x10], R2 ;  /* 0x0000100206002986 */ /* 0x0005e2000c101518 */
[----:B------:R-:W-:Y:S01]  /*14220*/  ISETP.GT.AND P3, PT, R3, 0x10, PT ;  /* 0x000000100300780c */ /* 0x000fe20003f64270 */
[----:B------:R-:W-:Y:S01]  /*14230*/  USHF.L.U32 UR11, UR14, 0x1, URZ ;  /* 0x000000010e0b7899 */ /* 0x000fe2000800063f */
[----:B-1----:R-:W-:Y:S01]  /*14240*/  IMAD.U32 R10, RZ, RZ, UR5 ;  /* 0x00000005ff0a7e24 */ /* 0x002fe2000f8e00ff */
[----:B------:R-:W-:Y:S02]  /*14250*/  USHF.L.U32 UR16, UR18, 0x8, URZ ;  /* 0x0000000812107899 */ /* 0x000fe4000800063f */
[----:B------:R-:W-:-:S02]  /*14260*/  USHF.L.U64.HI UR10, UR14, 0x1, UR21 ;  /* 0x000000010e0a7899 */ /* 0x000fc40008010215 */
[----:B------:R-:W-:Y:S02]  /*14270*/  USHF.L.U64.HI UR12, UR18, 0x8, UR19 ;  /* 0x00000008120c7899 */ /* 0x000fe40008010213 */
[----:B---3--:R-:W-:Y:S02]  /*14280*/  IMAD.U32 R8, RZ, RZ, UR16 ;  /* 0x00000010ff087e24 */ /* 0x008fe4000f8e00ff */
[----:B--2---:R-:W-:-:S05]  /*14290*/  FMUL R2, R9, UR13 ;  /* 0x0000000d09027c20 */ /* 0x004fca0008400000 */
[----:B------:R-:W-:-:S05]  /*142a0*/  F2FP.BF16.F32.PACK_AB R2, RZ, R2 ;  /* 0x00000002ff02723e */ /* 0x000fca00000010ff */
[----:B------:R1:W-:Y:S01]  /*142b0*/  @P0 STG.E.U16 desc[UR24][R6.64+0x12], R2 ;  /* 0x0000120206000986 */ /* 0x0003e2000c101518 */
[----:B------:R-:W-:Y:S01]  /*142c0*/  ISETP.GT.AND P0, PT, R0, RZ, P3 ;  /* 0x000000ff0000720c */ /* 0x000fe20001f04270 */
[----:B-1----:R-:W-:-:S05]  /*142d0*/  FMUL R2, R11, UR13 ;  /* 0x0000000d0b027c20 */ /* 0x002fca0008400000 */
[----:B------:R-:W-:-:S07]  /*142e0*/  F2FP.BF16.F32.PACK_AB R2, RZ, R2 ;  /* 0x00000002ff02723e */ /* 0x000fce00000010ff */
[----:B------:R1:W-:Y:S01]  /*142f0*/  @P0 STG.E.U16 desc[UR24][R4.64+0x20], R2 ;  /* 0x0000200204000986 */ /* 0x0003e2000c101518 */
[----:B------:R-:W-:Y:S01]  /*14300*/  IADD3 R10, P0, P1, R10, UR11, R4 ;  /* 0x0000000b0a0a7c10 */ /* 0x000fe2000f91e004 */
[----:B-1----:R-:W-:-:S05]  /*14310*/  IMAD.U32 R2, RZ, RZ, UR4 ;  /* 0x00000004ff027e24 */ /* 0x002fca000f8e00ff */
[----:B------:R-:W-:Y:S01]  /*14320*/  IADD3.X R11, R2, UR10, R5, P0, P1 ;  /* 0x0000000a020b7c10 */ /* 0x000fe200087e2405 */
[----:B------:R-:W-:Y:S01]  /*14330*/  IMAD.U32 R2, RZ, RZ, UR12 ;  /* 0x0000000cff027e24 */ /* 0x000fe2000f8e00ff */
[----:B------:R-:W-:-:S04]  /*14340*/  IADD3 R8, P0, P1, R4, UR5, R8 ;  /* 0x0000000504087c10 */ /* 0x000fc8000f91e008 */
[----:B------:R-:W-:Y:S02]  /*14350*/  IADD3.X R9, R5, UR4, R2, P0, P1 ;  /* 0x0000000405097c10 */ /* 0x000fe400087e2402 */
[----:B------:R-:W2:Y:S01]  /*14360*/  LDL.LU R2, [R1+0x24] ;  /* 0x0000240001027983 */ /* 0x000ea20000300800 */
[----:B------:R-:W-:-:S04]  /*14370*/  ISETP.GT.AND P2, PT, R3, 0x11, PT ;  /* 0x000000110300780c */ /* 0x000fc80003f44270 */
[----:B------:R-:W-:Y:S01]  /*14380*/  ISETP.GT.AND P0, PT, R0, RZ, P2 ;  /* 0x000000ff0000720c */ /* 0x000fe20001704270 */
[----:B--2---:R-:W-:-:S05]  /*14390*/  FMUL R2, R2, UR13 ;  /* 0x0000000d02027c20 */ /* 0x004fca0008400000 */
[----:B------:R-:W-:-:S07]  /*143a0*/  F2FP.BF16.F32.PACK_AB R2, RZ, R2 ;  /* 0x00000002ff02723e */ /* 0x000fce00000010ff */
[----:B------:R1:W-:Y:S04]  /*143b0*/  @P0 STG.E.U16 desc[UR24][R4.64+0x22], R2 ;  /* 0x0000220204000986 */ /* 0x0003e8000c101518 */
[----:B-1----:R-:W2:Y:S01]  /*143c0*/  LDL.LU R2, [R1+0x28] ;  /* 0x0000280001027983 */ /* 0x002ea20000300800 */
[----:B------:R-:W-:Y:S01]  /*143d0*/  ISETP.GT.AND P0, PT, R0, 0x8, P3 ;  /* 0x000000080000780c */ /* 0x000fe20001f04270 */
        /* <DEDUP_REMOVED lines=9> */
[----:B------:R-:W-:-:S04]  /*14470*/  ISETP.GT.AND P2, PT, R3, 0x18, PT ;  /* 0x000000180300780c */ /* 0x000fc80003f44270 */
[----:B------:R-:W-:Y:S01]  /*14480*/  ISETP.GT.AND P0, PT, R0, RZ, P2 ;  /* 0x000000ff0000720c */ /* 0x000fe20001704270 */
[----:B--2---:R-:W-:-:S05]  /*14490*/  FMUL R2, R2, UR13 ;  /* 0x0000000d02027c20 */ /* 0x004fca0008400000 */
[----:B------:R-:W-:-:S07]  /*144a0*/  F2FP.BF16.F32.PACK_AB R2, RZ, R2 ;  /* 0x00000002ff02723e */ /* 0x000fce00000010ff */
[----:B------:R1:W-:Y:S04]  /*144b0*/  @P0 STG.E.U16 desc[UR24][R4.64+0x30], R2 ;  /* 0x0000300204000986 */ /* 0x0003e8000c101518 */
[----:B-1----:R-:W2:Y:S01]  /*144c0*/  LDL.LU R2, [R1+0x34] ;  /* 0x0000340001027983 */ /* 0x002ea20000300800 */
[----:B------:R-:W-:-:S04]  /*144d0*/  ISETP.GT.AND P1, PT, R3, 0x19, PT ;  /* 0x000000190300780c */ /* 0x000fc80003f24270 */
[----:B------:R-:W-:Y:S01]  /*144e0*/  ISETP.GT.AND P0, PT, R0, RZ, P1 ;  /* 0x000000ff0000720c */ /* 0x000fe20000f04270 */
[----:B------:R-:W-:Y:S01]  /*144f0*/  FMUL R12, R12, UR13 ;  /* 0x0000000d0c0c7c20 */ /* 0x000fe20008400000 */
[----:B--2---:R-:W-:-:S05]  /*14500*/  FMUL R2, R2, UR13 ;  /* 0x0000000d02027c20 */ /* 0x004fca0008400000 */
[----:B------:R-:W-:-:S06]  /*14510*/  F2FP.BF16.F32.PACK_AB R2, RZ, R2 ;  /* 0x00000002ff02723e */ /* 0x000fcc00000010ff */
[----:B------:R1:W-:Y:S02]  /*14520*/  @P0 STG.E.U16 desc[UR24][R4.64+0x32], R2 ;  /* 0x0000320204000986 */ /* 0x0003e4000c101518 */
[----:B-1----:R-:W-:Y:S02]  /*14530*/  F2FP.BF16.F32.PACK_AB R2, RZ, R12 ;  /* 0x0000000cff02723e */ /* 0x002fe400000010ff */
[----:B------:R-:W2:Y:S01]  /*14540*/  LDL.LU R12, [R1+0x3c] ;  /* 0x00003c00010c7983 */ /* 0x000ea20000300800 */
[----:B------:R-:W-:-:S13]  /*14550*/  ISETP.GT.AND P0, PT, R0, 0x8, P2 ;  /* 0x000000080000780c */ /* 0x000fda0001704270 */
[----:B------:R1:W-:Y:S01]  /*14560*/  @P0 STG.E.U16 desc[UR24][R6.64+0x30], R2 ;  /* 0x0000300206000986 */ /* 0x0003e2000c101518 */
[----:B--2---:R-:W-:-:S05]  /*14570*/  FMUL R12, R12, UR13 ;  /* 0x0000000d0c0c7c20 */ /* 0x004fca0008400000 */
[----:B------:R-:W-:-:S04]  /*14580*/  F2FP.BF16.F32.PACK_AB R12, RZ, R12 ;  /* 0x0000000cff0c723e */ /* 0x000fc800000010ff */
[----:B-1----:R-:W-:Y:S02]  /*14590*/  PRMT R2, R12, 0x7610, R2 ;  /* 0x000076100c027816 */ /* 0x002fe40000000002 */
[----:B------:R-:W2:Y:S01]  /*145a0*/  LDL.LU R12, [R1+0x40] ;  /* 0x00004000010c7983 */ /* 0x000ea20000300800 */
[----:B------:R-:W-:-:S13]  /*145b0*/  ISETP.GT.AND P0, PT, R0, 0x8, P1 ;  /* 0x000000080000780c */ /* 0x000fda0000f04270 */
[----:B------:R1:W-:Y:S04]  /*145c0*/  @P0 STG.E.U16 desc[UR24][R6.64+0x32], R2 ;  /* 0x0000320206000986 */ /* 0x0003e8000c101518 */
[----:B-1----:R-:W3:Y:S01]  /*145d0*/  LDL.LU R2, [R1+0x48] ;  /* 0x0000480001027983 */ /* 0x002ee20000300800 */
[----:B--2---:R-:W-:-:S05]  /*145e0*/  FMUL R12, R12, UR13 ;  /* 0x0000000d0c0c7c20 */ /* 0x004fca0008400000 */
[----:B------:R-:W-:-:S04]  /*145f0*/  F2FP.BF16.F32.PACK_AB R12, RZ, R12 ;  /* 0x0000000cff0c723e */ /* 0x000fc800000010ff */
[----:B------:R-:W-:Y:S02]  /*14600*/  PRMT R13, R12, 0x7610, R13 ;  /* 0x000076100c0d7816 */ /* 0x000fe4000000000d */
[----:B------:R-:W2:Y:S01]  /*14610*/  LDL.LU R12, [R1+0x44] ;  /* 0x00004400010c7983 */ /* 0x000ea20000300800 */
[----:B------:R-:W-:-:S04]  /*14620*/  ISETP.GT.AND P2, PT, R3, 0x20, PT ;  /* 0x000000200300780c */ /* 0x000fc80003f44270 */
[----:B------:R-:W-:Y:S02]  /*14630*/  ISETP.GT.AND P0, PT, R0, RZ, P2 ;  /* 0x000000ff0000720c */ /* 0x000fe40001704270 */
[----:B------:R-:W-:-:S11]  /*14640*/  ISETP.GT.AND P1, PT, R3, 0x21, PT ;  /* 0x000000210300780c */ /* 0x000fd60003f24270 */
[----:B------:R1:W-:Y:S01]  /*14650*/  @P0 STG.E.U16 desc[UR24][R4.64+0x40], R13 ;  /* 0x0000400d04000986 */ /* 0x0003e2000c101518 */
[----:B------:R-:W-:Y:S01]  /*14660*/  ISETP.GT.AND P0, PT, R0, RZ, P1 ;  /* 0x000000ff0000720c */ /* 0x000fe20000f04270 */
[----:B---3--:R-:W-:-:S05]  /*14670*/  FMUL R2, R2, UR13 ;  /* 0x0000000d02027c20 */ /* 0x008fca0008400000 */
[----:B------:R-:W-:-:S04]  /*14680*/  F2FP.BF16.F32.PACK_AB R2, RZ, R2 ;  /* 0x00000002ff02723e */ /* 0x000fc800000010ff */
[----:B------:R-:W-:Y:S01]  /*14690*/  PRMT R14, R2, 0x7610, R14 ;  /* 0x00007610020e7816 */ /* 0x000fe2000000000e */
[----:B------:R-:W-:-:S05]  /*146a0*/  FMUL R2, R252, UR13 ;  /* 0x0000000dfc027c20 */ /* 0x000fca0008400000 */
[----:B------:R-:W-:-:S04]  /*146b0*/  F2FP.BF16.F32.PACK_AB R2, RZ, R2 ;  /* 0x00000002ff02723e */ /* 0x000fc800000010ff */
[----:B-1----:R-:W-:Y:S01]  /*146c0*/  PRMT R13, R2, 0x7610, R13 ;  /* 0x00007610020d7816 */ /* 0x002fe2000000000d */
[----:B------:R-:W-:-:S05]  /*146d0*/  FMUL R2, R251, UR13 ;  /* 0x0000000dfb027c20 */ /* 0x000fca0008400000 */
[----:B------:R-:W-:Y:S01]  /*146e0*/  F2FP.BF16.F32.PACK_AB R2, RZ, R2 ;  /* 0x00000002ff02723e */ /* 0x000fe200000010ff */
[----:B--2---:R-:W-:-:S05]  /*146f0*/  FMUL R12, R12, UR13 ;  /* 0x0000000d0c0c7c20 */ /* 0x004fca0008400000 */
[----:B------:R-:W-:-:S05]  /*14700*/  F2FP.BF16.F32.PACK_AB R12, RZ, R12 ;  /* 0x0000000cff0c723e */ /* 0x000fca00000010ff */
[----:B------:R1:W-:Y:S01]  /*14710*/  @P0 STG.E.U16 desc[UR24][R4.64+0x42], R12 ;  /* 0x0000420c04000986 */ /* 0x0003e2000c101518 */
[----:B------:R-:W-:Y:S02]  /*14720*/  ISETP.GT.AND P0, PT, R0, 0x8, P2 ;  /* 0x000000080000780c */ /* 0x000fe40001704270 */
[----:B------:R-:W-:-:S11]  /*14730*/  ISETP.GT.AND P2, PT, R3, 0x28, PT ;  /* 0x000000280300780c */ /* 0x000fd60003f44270 */
[----:B------:R2:W-:Y:S01]  /*14740*/  @P0 STG.E.U16 desc[UR24][R6.64+0x40], R14 ;  /* 0x0000400e06000986 */ /* 0x0005e2000c101518 */
[----:B------:R-:W-:Y:S02]  /*14750*/  ISETP.GT.AND P0, PT, R0, 0x8, P1 ;  /* 0x000000080000780c */ /* 0x000fe40000f04270 */
[----:B-1----:R-:W-:-:S11]  /*14760*/  PRMT R12, R2, 0x7610, R12 ;  /* 0x00007610020c7816 */ /* 0x002fd6000000000c */
[----:B------:R1:W-:Y:S01]  /*14770*/  @P0 STG.E.U16 desc[UR24][R6.64+0x42], R13 ;  /* 0x0000420d06000986 */ /* 0x0003e2000c101518 */
[----:B------:R-:W-:Y:S02]  /*14780*/  ISETP.GT.AND P0, PT, R0, RZ, P2 ;  /* 0x000000ff0000720c */ /* 0x000fe40001704270 */
[----:B------:R-:W-:Y:S01]  /*14790*/  ISETP.GT.AND P1, PT, R3, 0x29, PT ;  /* 0x000000290300780c */ /* 0x000fe20003f24270 */
[----:B------:R-:W-:-:S05]  /*147a0*/  FMUL R2, R250, UR13 ;  /* 0x0000000dfa027c20 */ /* 0x000fca0008400000 */
[----:B------:R-:W-:-:S05]  /*147b0*/  F2FP.BF16.F32.PACK_AB R2, RZ, R2 ;  /* 0x00000002ff02723e */ /* 0x000fca00000010ff */
[----:B------:R3:W-:Y:S01]  /*147c0*/  @P0 STG.E.U16 desc[UR24][R4.64+0x50], R12 ;  /* 0x0000500c04000986 */ /* 0x0007e2000c101518 */
[----:B------:R-:W-:Y:S02]  /*147d0*/  ISETP.GT.AND P0, PT, R0, RZ, P1 ;  /* 0x000000ff0000720c */ /* 0x000fe40000f04270 */
[----:B--2---:R-:W-:Y:S01]  /*147e0*/  PRMT R14, R2, 0x7610, R14 ;  /* 0x00007610020e7816 */ /* 0x004fe2000000000e */
[----:B------:R-:W-:-:S05]  /*147f0*/  FMUL R2, R249, UR13 ;  /* 0x0000000df9027c20 */ /* 0x000fca0008400000 */
[----:B------:R-:W-:-:S05]  /*14800*/  F2FP.BF16.F32.PACK_AB R2, RZ, R2 ;  /* 0x00000002ff02723e */ /* 0x000fca00000010ff */
[----:B------:R2:W-:Y:S01]  /*14810*/  @P0 STG.E.U16 desc[UR24][R4.64+0x52], R14 ;  /* 0x0000520e04000986 */ /* 0x0005e2000c101518 */
[----:B------:R-:W-:Y:S02]  /*14820*/  ISETP.GT.AND P0, PT, R0, 0x8, P2 ;  /* 0x000000080000780c */ /* 0x000fe40001704270 */
[----:B-1----:R-:W-:Y:S01]  /*14830*/  PRMT R13, R2, 0x7610, R13 ;  /* 0x00007610020d7816 */ /* 0x002fe2000000000d */
[----:B------:R-:W-:-:S05]  /*14840*/  FMUL R2, R248, UR13 ;  /* 0x0000000df8027c20 */ /* 0x000fca0008400000 */
[----:B------:R-:W-:-:S05]  /*14850*/  F2FP.BF16.F32.PACK_AB R2, RZ, R2 ;  /* 0x00000002ff02723e */ /* 0x000fca00000010ff */
[----:B------:R1:W-:Y:S01]  /*14860*/  @P0 STG.E.U16 desc[UR24][R6.64+0x50], R13 ;  /* 0x0000500d06000986 */ /* 0x0003e2000c101518 */
[----:B------:R-:W-:Y:S02]  /*14870*/  ISETP.GT.AND P0, PT, R0, 0x8, P1 ;  /* 0x000000080000780c */ /* 0x000fe40000f04270 */
[----:B---3--:R-:W-:Y:S02]  /*14880*/  PRMT R12, R2, 0x7610, R12 ;  /* 0x00007610020c7816 */ /* 0x008fe4000000000c */
[----:B------:R-:W-:Y:S01]  /*14890*/  ISETP.GT.AND P2, PT, R3, 0x30, PT ;  /* 0x000000300300780c */ /* 0x000fe20003f44270 */
[----:B------:R-:W-:-:S08]  /*148a0*/  FMUL R2, R247, UR13 ;  /* 0x0000000df7027c20 */ /* 0x000fd00008400000 */
[----:B------:R3:W-:Y:S01]  /*148b0*/  @P0 STG.E.U16 desc[UR24][R6.64+0x52], R12 ;  /* 0x0000520c06000986 */ /* 0x0007e2000c101518 */
[----:B------:R-:W-:Y:S02]  /*148c0*/  ISETP.GT.AND P0, PT, R0, RZ, P2 ;  /* 0x000000ff0000720c */ /* 0x000fe40001704270 */
[----:B------:R-:W-:Y:S02]  /*148d0*/  F2FP.BF16.F32.PACK_AB R2, RZ, R2 ;  /* 0x00000002ff02723e */ /* 0x000fe400000010ff */
[----:B------:R-:W-:Y:S02]  /*148e0*/  ISETP.GT.AND P1, PT, R3, 0x31, PT ;  /* 0x000000310300780c */ /* 0x000fe40003f24270 */
[----:B--2---:R-:W-:Y:S01]  /*148f0*/  PRMT R14, R2, 0x7610, R14 ;  /* 0x00007610020e7816 */ /* 0x004fe2000000000e */
[----:B------:R-:W-:-:S06]  /*14900*/  FMUL R2, R246, UR13 ;  /* 0x0000000df6027c20 */ /* 0x000fcc0008400000 */
[----:B------:R2:W-:Y:S01]  /*14910*/  @P0 STG.E.U16 desc[UR24][R4.64+0x60], R14 ;  /* 0x0000600e04000986 */ /* 0x0005e2000c101518 */
[----:B------:R-:W-:Y:S02]  /*14920*/  ISETP.GT.AND P0, PT, R0, RZ, P1 ;  /* 0x000000ff0000720c */ /* 0x000fe40000f04270 */
[----:B------:R-:W-:-:S04]  /*14930*/  F2FP.BF16.F32.PACK_AB R2, RZ, R2 ;  /* 0x00000002ff02723e */ /* 0x000fc800000010ff */
[----:B-1----:R-:W-:Y:S01]  /*14940*/  PRMT R13, R2, 0x7610, R13 ;  /* 0x00007610020d7816 */ /* 0x002fe2000000000d */
[----:B------:R-:W-:-:S06]  /*14950*/  FMUL R2, R245, UR13 ;  /* 0x0000000df5027c20 */ /* 0x000fcc0008400000 */
[----:B------:R1:W-:Y:S01]  /*14960*/  @P0 STG.E.U16 desc[UR24][R4.64+0x62], R13 ;  /* 0x0000620d04000986 */ /* 0x0003e2000c101518 */
[----:B------:R-:W-:Y:S02]  /*14970*/  ISETP.GT.AND P0, PT, R0, 0x8, P2 ;  /* 0x000000080000780c */ /* 0x000fe40001704270 */
[----:B------:R-:W-:-:S04]  /*14980*/  F2FP.BF16.F32.PACK_AB R2, RZ, R2 ;  /* 0x00000002ff02723e */ /* 0x000fc800000010ff */
[----:B---3--:R-:W-:Y:S01]  /*14990*/  PRMT R12, R2, 0x7610, R12 ;  /* 0x00007610020c7816 */ /* 0x008fe2000000000c */
[----:B------:R-:W-:-:S06]  /*149a0*/  FMUL R2, R244, UR13 ;  /* 0x0000000df4027c20 */ /* 0x000fcc0008400000 */
[----:B------:R3:W-:Y:S01]  /*149b0*/  @P0 STG.E.U16 desc[UR24][R6.64+0x60], R12 ;  /* 0x0000600c06000986 */ /* 0x0007e2000c101518 */
[----:B------:R-:W-:Y:S02]  /*149c0*/  ISETP.GT.AND P0, PT, R0, 0x8, P1 ;  /* 0x000000080000780c */ /* 0x000fe40000f04270 */
[----:B------:R-:W-:Y:S02]  /*149d0*/  F2FP.BF16.F32.PACK_AB R2, RZ, R2 ;  /* 0x00000002ff02723e */ /* 0x000fe400000010ff */
[----:B------:R-:W-:Y:S02]  /*149e0*/  ISETP.GT.AND P2, PT, R3, 0x38, PT ;  /* 0x000000380300780c */ /* 0x000fe40003f44270 */
[----:B--2---:R-:W-:Y:S01]  /*149f0*/  PRMT R14, R2, 0x7610, R14 ;  /* 0x00007610020e7816 */ /* 0x004fe2000000000e */
[----:B------:R-:W-:-:S06]  /*14a00*/  FMUL R2, R243, UR13 ;  /* 0x0000000df3027c20 */ /* 0x000fcc0008400000 */
[----:B------:R2:W-:Y:S01]  /*14a10*/  @P0 STG.E.U16 desc[UR24][R6.64+0x62], R14 ;  /* 0x0000620e06000986 */ /* 0x0005e2000c101518 */
[----:B------:R-:W-:Y:S02]  /*14a20*/  ISETP.GT.AND P0, PT, R0, RZ, P2 ;  /* 0x000000ff0000720c */ /* 0x000fe40001704270 */
[----:B------:R-:W-:Y:S02]  /*14a30*/  F2FP.BF16.F32.PACK_AB R2, RZ, R2 ;  /* 0x00000002ff02723e */ /* 0x000fe400000010ff */
[----:B------:R-:W-:Y:S02]  /*14a40*/  ISETP.GT.AND P1, PT, R3, 0x39, PT ;  /* 0x000000390300780c */ /* 0x000fe40003f24270 */
[----:B-1----:R-:W-:Y:S01]  /*14a50*/  PRMT R13, R2, 0x7610, R13 ;  /* 0x00007610020d7816 */ /* 0x002fe2000000000d */
[----:B------:R-:W-:-:S06]  /*14a60*/  FMUL R2, R242, UR13 ;  /* 0x0000000df2027c20 */ /* 0x000fcc0008400000 */
[----:B------:R1:W-:Y:S01]  /*14a70*/  @P0 STG.E.U16 desc[UR24][R4.64+0x70], R13 ;  /* 0x0000700d04000986 */ /* 0x0003e2000c101518 */
[----:B------:R-:W-:Y:S02]  /*14a80*/  ISETP.GT.AND P0, PT, R0, RZ, P1 ;  /* 0x000000ff0000720c */ /* 0x000fe40000f04270 */
[----:B------:R-:W-:-:S04]  /*14a90*/  F2FP.BF16.F32.PACK_AB R2, RZ, R2 ;  /* 0x00000002ff02723e */ /* 0x000fc800000010ff */
[----:B---3--:R-:W-:Y:S01]  /*14aa0*/  PRMT R12, R2, 0x7610, R12 ;  /* 0x00007610020c7816 */ /* 0x008fe2000000000c */
[----:B------:R-:W-:-:S06]  /*14ab0*/  FMUL R2, R241, UR13 ;  /* 0x0000000df1027c20 */ /* 0x000fcc0008400000 */
[----:B------:R3:W-:Y:S01]  /*14ac0*/  @P0 STG.E.U16 desc[UR24][R4.64+0x72], R12 ;  /* 0x0000720c04000986 */ /* 0x0007e2000c101518 */
[----:B------:R-:W-:Y:S02]  /*14ad0*/  ISETP.GT.AND P0, PT, R0, 0x8, P2 ;  /* 0x000000080000780c */ /* 0x000fe40001704270 */
[----:B------:R-:W-:-:S04]  /*14ae0*/  F2FP.BF16.F32.PACK_AB R2, RZ, R2 ;  /* 0x00000002ff02723e */ /* 0x000fc800000010ff */
[----:B--2---:R-:W-:Y:S01]  /*14af0*/  PRMT R14, R2, 0x7610, R14 ;  /* 0x00007610020e7816 */ /* 0x004fe2000000000e */
[----:B------:R-:W-:-:S06]  /*14b00*/  FMUL R2, R240, UR13 ;  /* 0x0000000df0027c20 */ /* 0x000fcc0008400000 */
[----:B------:R2:W-:Y:S01]  /*14b10*/  @P0 STG.E.U16 desc[UR24][R6.64+0x70], R14 ;  /* 0x0000700e06000986 */ /* 0x0005e2000c101518 */
[----:B------:R-:W-:Y:S02]  /*14b20*/  ISETP.GT.AND P0, PT, R0, 0x8, P1 ;  /* 0x000000080000780c */ /* 0x000fe40000f04270 */
[----:B------:R-:W-:Y:S02]  /*14b30*/  F2FP.BF16.F32.PACK_AB R2, RZ, R2 ;  /* 0x00000002ff02723e */ /* 0x000fe400000010ff */
[----:B------:R-:W-:Y:S02]  /*14b40*/  ISETP.GT.AND P2, PT, R3, 0x40, PT ;  /* 0x000000400300780c */ /* 0x000fe40003f44270 */
[----:B-1----:R-:W-:Y:S01]  /*14b50*/  PRMT R13, R2, 0x7610, R13 ;  /* 0x00007610020d7816 */ /* 0x002fe2000000000d */
[----:B------:R-:W-:-:S06]  /*14b60*/  FMUL R2, R239, UR13 ;  /* 0x0000000def027c20 */ /* 0x000fcc0008400000 */
[----:B------:R1:W-:Y:S01]  /*14b70*/  @P0 STG.E.U16 desc[UR24][R6.64+0x72], R13 ;  /* 0x0000720d06000986 */ /* 0x0003e2000c101518 */
[----:B------:R-:W-:Y:S02]  /*14b80*/  ISETP.GT.AND P0, PT, R0, RZ, P2 ;  /* 0x000000ff0000720c */ /* 0x000fe40001704270 */
[----:B------:R-:W-:Y:S02]  /*14b90*/  F2FP.BF16.F32.PACK_AB R2, RZ, R2 ;  /* 0x00000002ff02723e */ /* 0x000fe400000010ff */
[----:B------:R-:W-:Y:S02]  /*14ba0*/  ISETP.GT.AND P1, PT, R3, 0x41, PT ;  /* 0x000000410300780c */ /* 0x000fe40003f24270 */
[----:B---3--:R-:W-:Y:S01]  /*14bb0*/  PRMT R12, R2, 0x7610, R12 ;  /* 0x00007610020c7816 */ /* 0x008fe2000000000c */
[----:B------:R-:W-:-:S06]  /*14bc0*/  FMUL R2, R238, UR13 ;  /* 0x0000000dee027c20 */ /* 0x000fcc0008400000 */
[----:B------:R3:W-:Y:S01]  /*14bd0*/  @P0 STG.E.U16 desc[UR24][R4.64+0x80], R12 ;  /* 0x0000800c04000986 */ /* 0x0007e2000c101518 */
[----:B------:R-:W-:Y:S02]  /*14be0*/  ISETP.GT.AND P0, PT, R0, RZ, P1 ;  /* 0x000000ff0000720c */ /* 0x000fe40000f04270 */
[----:B------:R-:W-:-:S04]  /*14bf0*/  F2FP.BF16.F32.PACK_AB R2, RZ, R2 ;  /* 0x00000002ff02723e */ /* 0x000fc800000010ff */
[----:B--2---:R-:W-:Y:S01]  /*14c00*/  PRMT R14, R2, 0x7610, R14 ;  /* 0x00007610020e7816 */ /* 0x004fe2000000000e */
[----:B------:R-:W-:-:S06]  /*14c10*/  FMUL R2, R237, UR13 ;  /* 0x0000000ded027c20 */ /* 0x000fcc0008400000 */
[----:B------:R2:W-:Y:S01]  /*14c20*/  @P0 STG.E.U16 desc[UR24][R4.64+0x82], R14 ;  /* 0x0000820e04000986 */ /* 0x0005e2000c101518 */
[----:B------:R-:W-:Y:S02]  /*14c30*/  ISETP.GT.AND P0, PT, R0, 0x8, P2 ;  /* 0x000000080000780c */ /* 0x000fe40001704270 */
[----:B------:R-:W-:-:S04]  /*14c40*/  F2FP.BF16.F32.PACK_AB R2, RZ, R2 ;  /* 0x00000002ff02723e */ /* 0x000fc800000010ff */
[----:B-1----:R-:W-:Y:S01]  /*14c50*/  PRMT R13, R2, 0x7610, R13 ;  /* 0x00007610020d7816 */ /* 0x002fe2000000000d */
[----:B------:R-:W-:-:S06]  /*14c60*/  FMUL R2, R236, UR13 ;  /* 0x0000000dec027c20 */ /* 0x000fcc0008400000 */
[----:B------:R1:W-:Y:S01]  /*14c70*/  @P0 STG.E.U16 desc[UR24][R6.64+0x80], R13 ;  /* 0x0000800d06000986 */ /* 0x0003e2000c101518 */
[----:B------:R-:W-:Y:S02]  /*14c80*/  ISETP.GT.AND P0, PT, R0, 0x8, P1 ;  /* 0x000000080000780c */ /* 0x000fe40000f04270 */
[----:B------:R-:W-:Y:S02]  /*14c90*/  F2FP.BF16.F32.PACK_AB R2, RZ, R2 ;  /* 0x00000002ff02723e */ /* 0x000fe400000010ff */
[----:B------:R-:W-:Y:S02]  /*14ca0*/  ISETP.GT.AND P2, PT, R3, 0x48, PT ;  /* 0x000000480300780c */ /* 0x000fe40003f44270 */
[----:B---3--:R-:W-:Y:S01]  /*14cb0*/  PRMT R12, R2, 0x7610, R12 ;  /* 0x00007610020c7816 */ /* 0x008fe2000000000c */
[----:B------:R-:W-:-:S06]  /*14cc0*/  FMUL R2, R235, UR13 ;  /* 0x0000000deb027c20 */ /* 0x000fcc0008400000 */
        /* <DEDUP_REMOVED lines=132> */
[----:B------:R-:W-:-:S04]  /*15510*/  ISETP.GT.AND P0, PT, R3, 0x78, PT ;  /* 0x000000780300780c */ /* 0x000fc80003f04270 */
[----:B------:R-:W-:Y:S02]  /*15520*/  ISETP.GT.AND P1, PT, R0, RZ, P0 ;  /* 0x000000ff0000720c */ /* 0x000fe40000724270 */
[----:B------:R-:W-:-:S04]  /*15530*/  F2FP.BF16.F32.PACK_AB R2, RZ, R2 ;  /* 0x00000002ff02723e */ /* 0x000fc800000010ff */
[----:B--2---:R-:W-:Y:S01]  /*15540*/  PRMT R14, R2, 0x7610, R14 ;  /* 0x00007610020e7816 */ /* 0x004fe2000000000e */
[----:B------:R-:W-:-:S06]  /*15550*/  FMUL R2, R18, UR13 ;  /* 0x0000000d12027c20 */ /* 0x000fcc0008400000 */
[----:B------:R-:W-:Y:S01]  /*15560*/  @P1 STG.E.U16 desc[UR24][R4.64+0xf0], R14 ;  /* 0x0000f00e04001986 */ /* 0x000fe2000c101518 */
[----:B------:R-:W-:-:S04]  /*15570*/  ISETP.GT.AND P1, PT, R3, 0x79, PT ;  /* 0x000000790300780c */ /* 0x000fc80003f24270 */
[----:B------:R-:W-:Y:S02]  /*15580*/  ISETP.GT.AND P6, PT, R0, RZ, P1 ;  /* 0x000000ff0000720c */ /* 0x000fe40000fc4270 */
[----:B------:R-:W-:-:S04]  /*15590*/  F2FP.BF16.F32.PACK_AB R2, RZ, R2 ;  /* 0x00000002ff02723e */ /* 0x000fc800000010ff */
[----:B-1----:R-:W-:Y:S01]  /*155a0*/  PRMT R13, R2, 0x7610, R13 ;  /* 0x00007610020d7816 */ /* 0x002fe2000000000d */
[----:B------:R-:W-:-:S06]  /*155b0*/  FMUL R2, R17, UR13 ;  /* 0x0000000d11027c20 */ /* 0x000fcc0008400000 */
[----:B------:R1:W-:Y:S01]  /*155c0*/  @P6 STG.E.U16 desc[UR24][R4.64+0xf2], R13 ;  /* 0x0000f20d04006986 */ /* 0x0003e2000c101518 */
[----:B------:R-:W-:Y:S02]  /*155d0*/  ISETP.GT.AND P6, PT, R0, 0x8, P0 ;  /* 0x000000080000780c */ /* 0x000fe400007c4270 */
[----:B------:R-:W-:-:S04]  /*155e0*/  F2FP.BF16.F32.PACK_AB R2, RZ, R2 ;  /* 0x00000002ff02723e */ /* 0x000fc800000010ff */
[----:B------:R-:W-:-:S07]  /*155f0*/  PRMT R15, R2, 0x7610, R15 ;  /* 0x00007610020f7816 */ /* 0x000fce000000000f */
[----:B---3--:R-:W-:Y:S01]  /*15600*/  @P6 MOV R12, R6 ;  /* 0x00000006000c6202 */ /* 0x008fe20000000f00 */
[----:B-1----:R-:W-:-:S05]  /*15610*/  @P6 IMAD.MOV.U32 R13, RZ, RZ, R7 ;  /* 0x000000ffff0d6224 */ /* 0x002fca00078e0007 */
[----:B------:R1:W-:Y:S01]  /*15620*/  @P6 STG.E.U16 desc[UR24][R12.64+0xf0], R15 ;  /* 0x0000f00f0c006986 */ /* 0x0003e2000c101518 */
[----:B------:R-:W-:Y:S01]  /*15630*/  ISETP.GT.AND P6, PT, R0, 0x8, P1 ;  /* 0x000000080000780c */ /* 0x000fe20000fc4270 */
[----:B------:R-:W-:-:S05]  /*15640*/  FMUL R2, R16, UR13 ;  /* 0x0000000d10027c20 */ /* 0x000fca0008400000 */
[----:B------:R-:W-:-:S07]  /*15650*/  F2FP.BF16.F32.PACK_AB R2, RZ, R2 ;  /* 0x00000002ff02723e */ /* 0x000fce00000010ff */
[----:B-1----:R-:W-:Y:S02]  /*15660*/  @P6 IMAD.MOV.U32 R12, RZ, RZ, R6 ;  /* 0x000000ffff0c6224 */ /* 0x002fe400078e0006 */
[----:B------:R-:W-:-:S05]  /*15670*/  @P6 IMAD.MOV.U32 R13, RZ, RZ, R7 ;  /* 0x000000ffff0d6224 */ /* 0x000fca00078e0007 */
[----:B------:R1:W-:Y:S01]  /*15680*/  @P6 STG.E.U16 desc[UR24][R12.64+0xf2], R2 ;  /* 0x0000f2020c006986 */ /* 0x0003e2000c101518 */
[----:B------:R-:W-:-:S04]  /*15690*/  IADD3 R6, P6, R4, UR11, RZ ;  /* 0x0000000b04067c10 */ /* 0x000fc8000ffde0ff */
[----:B------:R-:W-:Y:S02]  /*156a0*/  IADD3.X R7, R5, UR10, RZ, P6, !PT ;  /* 0x0000000a05077c10 */ /* 0x000fe4000b7fe4ff */
[----:B------:R-:W-:Y:S01]  /*156b0*/  ISETP.GT.AND P6, PT, R0, 0x40, P5 ;  /* 0x000000400000780c */ /* 0x000fe20002fc4270 */
[----:B------:R-:W-:-:S05]  /*156c0*/  FMUL R152, R152, UR13 ;  /* 0x0000000d98987c20 */ /* 0x000fca0008400000 */
[----:B------:R-:W-:-:S07]  /*156d0*/  F2FP.BF16.F32.PACK_AB R152, RZ, R152 ;  /* 0x00000098ff98723e */ /* 0x000fce00000010ff */
[----:B------:R-:W-:Y:S01]  /*156e0*/  @P6 STG.E.U16 desc[UR24][R6.64], R152 ;  /* 0x0000009806006986 */ /* 0x000fe2000c101518 */
[----:B------:R-:W-:Y:S01]  /*156f0*/  ISETP.GT.AND P6, PT, R3, 0x1, PT ;  /* 0x000000010300780c */ /* 0x000fe20003fc4270 */
[----:B------:R-:W-:-:S03]  /*15700*/  FMUL R153, R153, UR13 ;  /* 0x0000000d99997c20 */ /* 0x000fc60008400000 */
[----:B------:R-:W-:Y:S02]  /*15710*/  ISETP.GT.AND P6, PT, R0, 0x40, P6 ;  /* 0x000000400000780c */ /* 0x000fe400037c4270 */
[----:B------:R-:W-:Y:S01]  /*15720*/  F2FP.BF16.F32.PACK_AB R153, RZ, R153 ;  /* 0x00000099ff99723e */ /* 0x000fe200000010ff */
[----:B------:R-:W-:-:S10]  /*15730*/  FMUL R154, R154, UR13 ;  /* 0x0000000d9a9a7c20 */ /* 0x000fd40008400000 */
[----:B------:R-:W-:Y:S01]  /*15740*/  @P6 STG.E.U16 desc[UR24][R6.64+0x2], R153 ;  /* 0x0000029906006986 */ /* 0x000fe2000c101518 */
[----:B-1----:R-:W-:-:S04]  /*15750*/  IADD3 R12, P6, R6, UR5, RZ ;  /* 0x00000005060c7c10 */ /* 0x002fc8000ffde0ff */
[----:B------:R-:W-:Y:S02]  /*15760*/  IADD3.X R13, R7, UR4, RZ, P6, !PT ;  /* 0x00000004070d7c10 */ /* 0x000fe4000b7fe4ff */
[----:B------:R-:W-:Y:S02]  /*15770*/  ISETP.GT.AND P6, PT, R0, 0x48, P5 ;  /* 0x000000480000780c */ /* 0x000fe40002fc4270 */
[----:B------:R-:W-:-:S11]  /*15780*/  F2FP.BF16.F32.PACK_AB R154, RZ, R154 ;  /* 0x0000009aff9a723e */ /* 0x000fd600000010ff */
[----:B------:R1:W-:Y:S01]  /*15790*/  @P6 STG.E.U16 desc[UR24][R12.64], R154 ;  /* 0x0000009a0c006986 */ /* 0x0003e2000c101518 */
[----:B------:R-:W-:-:S04]  /*157a0*/  IADD3 R14, P6, R6, UR5, RZ ;  /* 0x00000005060e7c10 */ /* 0x000fc8000ffde0ff */
[----:B------:R-:W-:Y:S02]  /*157b0*/  IADD3.X R15, R7, UR4, RZ, P6, !PT ;  /* 0x00000004070f7c10 */ /* 0x000fe4000b7fe4ff */
[----:B------:R-:W-:Y:S01]  /*157c0*/  ISETP.GT.AND P6, PT, R3, 0x1, PT ;  /* 0x000000010300780c */ /* 0x000fe20003fc4270 */
[----:B------:R-:W-:-:S03]  /*157d0*/  FMUL R155, R155, UR13 ;  /* 0x0000000d9b9b7c20 */ /* 0x000fc60008400000 */
[----:B------:R-:W-:Y:S02]  /*157e0*/  ISETP.GT.AND P6, PT, R0, 0x48, P6 ;  /* 0x000000480000780c */ /* 0x000fe400037c4270 */
[----:B------:R-:W-:Y:S01]  /*157f0*/  F2FP.BF16.F32.PACK_AB R155, RZ, R155 ;  /* 0x0000009bff9b723e */ /* 0x000fe200000010ff */
[----:B------:R-:W-:-:S10]  /*15800*/  FMUL R156, R156, UR13 ;  /* 0x0000000d9c9c7c20 */ /* 0x000fd40008400000 */
[----:B------:R-:W-:Y:S01]  /*15810*/  @P6 STG.E.U16 desc[UR24][R14.64+0x2], R155 ;  /* 0x0000029b0e006986 */ /* 0x000fe2000c101518 */
[----:B------:R-:W-:-:S04]  /*15820*/  ISETP.GT.AND P6, PT, R3, 0x8, PT ;  /* 0x000000080300780c */ /* 0x000fc80003fc4270 */
        /* <DEDUP_REMOVED lines=278> */
[----:B------:R-:W-:-:S11]  /*16990*/  F2FP.BF16.F32.PACK_AB R213, RZ, R213 ;  /* 0x000000d5ffd5723e */ /* 0x000fd600000010ff */
[----:B------:R2:W-:Y:S01]  /*169a0*/  @P6 STG.E.U16 desc[UR24][R6.64+0xf2], R213 ;  /* 0x0000f2d506006986 */ /* 0x0005e2000c101518 */
[----:B-1----:R-:W-:-:S04]  /*169b0*/  IADD3 R12, P6, R4, UR16, RZ ;  /* 0x00000010040c7c10 */ /* 0x002fc8000ffde0ff */
[----:B------:R-:W-:Y:S02]  /*169c0*/  IADD3.X R13, R5, UR12, RZ, P6, !PT ;  /* 0x0000000c050d7c10 */ /* 0x000fe4000b7fe4ff */
[----:B------:R-:W-:Y:S01]  /*169d0*/  ISETP.GT.AND P6, PT, R0, 0x48, P0 ;  /* 0x000000480000780c */ /* 0x000fe200007c4270 */
[----:B------:R-:W-:-:S05]  /*169e0*/  FMUL R214, R214, UR13 ;  /* 0x0000000dd6d67c20 */ /* 0x000fca0008400000 */
[----:B------:R-:W-:-:S07]  /*169f0*/  F2FP.BF16.F32.PACK_AB R214, RZ, R214 ;  /* 0x000000d6ffd6723e */ /* 0x000fce00000010ff */
[----:B--2---:R-:W-:Y:S02]  /*16a00*/  @P6 IMAD.MOV.U32 R6, RZ, RZ, R10 ;  /* 0x000000ffff066224 */ /* 0x004fe400078e000a */
[----:B------:R-:W-:Y:S02]  /*16a10*/  @P6 IMAD.MOV.U32 R7, RZ, RZ, R11 ;  /* 0x000000ffff076224 */ /* 0x000fe400078e000b */
[----:B------:R-:W-:-:S03]  /*16a20*/  FMUL R215, R215, UR13 ;  /* 0x0000000dd7d77c20 */ /* 0x000fc60008400000 */
[----:B------:R1:W-:Y:S01]  /*16a30*/  @P6 STG.E.U16 desc[UR24][R6.64+0xf0], R214 ;  /* 0x0000f0d606006986 */ /* 0x0003e2000c101518 */
[----:B------:R-:W-:Y:S02]  /*16a40*/  ISETP.GT.AND P6, PT, R0, 0x48, P1 ;  /* 0x000000480000780c */ /* 0x000fe40000fc4270 */
[----:B------:R-:W-:Y:S01]  /*16a50*/  F2FP.BF16.F32.PACK_AB R215, RZ, R215 ;  /* 0x000000d7ffd7723e */ /* 0x000fe200000010ff */
[----:B------:R-:W-:-:S10]  /*16a60*/  FMUL R88, R88, UR13 ;  /* 0x0000000d58587c20 */ /* 0x000fd40008400000 */
[----:B------:R2:W-:Y:S01]  /*16a70*/  @P6 STG.E.U16 desc[UR24][R10.64+0xf2], R215 ;  /* 0x0000f2d70a006986 */ /* 0x0005e2000c101518 */
[----:B------:R-:W-:Y:S02]  /*16a80*/  ISETP.GT.AND P6, PT, R0, 0x80, P5 ;  /* 0x000000800000780c */ /* 0x000fe40002fc4270 */
[----:B------:R-:W-:Y:S01]  /*16a90*/  F2FP.BF16.F32.PACK_AB R88, RZ, R88 ;  /* 0x00000058ff58723e */ /* 0x000fe200000010ff */
[----:B------:R-:W-:-:S10]  /*16aa0*/  FMUL R89, R89, UR13 ;  /* 0x0000000d59597c20 */ /* 0x000fd40008400000 */
[----:B------:R-:W-:Y:S01]  /*16ab0*/  @P6 STG.E.U16 desc[UR24][R12.64], R88 ;  /* 0x000000580c006986 */ /* 0x000fe2000c101518 */
[----:B------:R-:W-:-:S04]  /*16ac0*/  ISETP.GT.AND P6, PT, R3, 0x1, PT ;  /* 0x000000010300780c */ /* 0x000fc80003fc4270 */
[----:B------:R-:W-:Y:S02]  /*16ad0*/  ISETP.GT.AND P6, PT, R0, 0x80, P6 ;  /* 0x000000800000780c */ /* 0x000fe400037c4270 */
[----:B------:R-:W-:-:S11]  /*16ae0*/  F2FP.BF16.F32.PACK_AB R89, RZ, R89 ;  /* 0x00000059ff59723e */ /* 0x000fd600000010ff */
[----:B------:R-:W-:Y:S01]  /*16af0*/  @P6 STG.E.U16 desc[UR24][R12.64+0x2], R89 ;  /* 0x000002590c006986 */ /* 0x000fe2000c101518 */
[----:B-1----:R-:W-:-:S04]  /*16b00*/  IADD3 R6, P6, R12, UR5, RZ ;  /* 0x000000050c067c10 */ /* 0x002fc8000ffde0ff */
[----:B------:R-:W-:Y:S02]  /*16b10*/  IADD3.X R7, R13, UR4, RZ, P6, !PT ;  /* 0x000000040d077c10 */ /* 0x000fe4000b7fe4ff */
[----:B--2---:R-:W-:-:S04]  /*16b20*/  IADD3 R10, P6, R12, UR5, RZ ;  /* 0x000000050c0a7c10 */ /* 0x004fc8000ffde0ff */
[----:B------:R-:W-:Y:S02]  /*16b30*/  IADD3.X R11, R13, UR4, RZ, P6, !PT ;  /* 0x000000040d0b7c10 */ /* 0x000fe4000b7fe4ff */
[----:B------:R-:W-:Y:S01]  /*16b40*/  ISETP.GT.AND P6, PT, R0, 0x88, P5 ;  /* 0x000000880000780c */ /* 0x000fe20002fc4270 */
[----:B------:R-:W-:-:S05]  /*16b50*/  FMUL R90, R90, UR13 ;  /* 0x0000000d5a5a7c20 */ /* 0x000fca0008400000 */
[----:B------:R-:W-:-:S07]  /*16b60*/  F2FP.BF16.F32.PACK_AB R90, RZ, R90 ;  /* 0x0000005aff5a723e */ /* 0x000fce00000010ff */
[----:B------:R1:W-:Y:S01]  /*16b70*/  @P6 STG.E.U16 desc[UR24][R6.64], R90 ;  /* 0x0000005a06006986 */ /* 0x0003e2000c101518 */
[----:B------:R-:W-:Y:S01]  /*16b80*/  ISETP.GT.AND P6, PT, R3, 0x1, PT ;  /* 0x000000010300780c */ /* 0x000fe20003fc4270 */
[----:B------:R-:W-:-:S03]  /*16b90*/  FMUL R91, R91, UR13 ;  /* 0x0000000d5b5b7c20 */ /* 0x000fc60008400000 */
[----:B------:R-:W-:Y:S02]  /*16ba0*/  ISETP.GT.AND P6, PT, R0, 0x88, P6 ;  /* 0x000000880000780c */ /* 0x000fe400037c4270 */
[----:B------:R-:W-:Y:S01]  /*16bb0*/  F2FP.BF16.F32.PACK_AB R91, RZ, R91 ;  /* 0x0000005bff5b723e */ /* 0x000fe200000010ff */
[----:B------:R-:W-:-:S10]  /*16bc0*/  FMUL R92, R92, UR13 ;  /* 0x0000000d5c5c7c20 */ /* 0x000fd40008400000 */
[----:B------:R2:W-:Y:S01]  /*16bd0*/  @P6 STG.E.U16 desc[UR24][R10.64+0x2], R91 ;  /* 0x0000025b0a006986 */ /* 0x0005e2000c101518 */
[----:B------:R-:W-:-:S04]  /*16be0*/  ISETP.GT.AND P6, PT, R3, 0x8, PT ;  /* 0x000000080300780c */ /* 0x000fc80003fc4270 */
[----:B------:R-:W-:Y:S02]  /*16bf0*/  ISETP.GT.AND P6, PT, R0, 0x80, P6 ;  /* 0x000000800000780c */ /* 0x000fe400037c4270 */
[----:B------:R-:W-:Y:S01]  /*16c00*/  F2FP.BF16.F32.PACK_AB R92, RZ, R92 ;  /* 0x0000005cff5c723e */ /* 0x000fe200000010ff */
[----:B------:R-:W-:-:S10]  /*16c10*/  FMUL R93, R93, UR13 ;  /* 0x0000000d5d5d7c20 */ /* 0x000fd40008400000 */
[----:B------:R-:W-:Y:S01]  /*16c20*/  @P6 STG.E.U16 desc[UR24][R12.64+0x10], R92 ;  /* 0x0000105c0c006986 */ /* 0x000fe2000c101518 */
[----:B------:R-:W-:-:S04]  /*16c30*/  ISETP.GT.AND P6, PT, R3, 0x9, PT ;  /* 0x000000090300780c */ /* 0x000fc80003fc4270 */
[----:B------:R-:W-:Y:S01]  /*16c40*/  ISETP.GT.AND P6, PT, R0, 0x80, P6 ;  /* 0x000000800000780c */ /* 0x000fe200037c4270 */
[----:B-1----:R-:W-:Y:S01]  /*16c50*/  IMAD.U32 R7, RZ, RZ, UR18 ;  /* 0x00000012ff077e24 */ /* 0x002fe2000f8e00ff */
[----:B------:R-:W-:Y:S01]  /*16c60*/  UIMAD UR10, UR19, 0x180, URZ ;  /* 0x00000180130a78a4 */ /* 0x000fe2000f8e023f */
[----:B------:R-:W-:Y:S02]  /*16c70*/  F2FP.BF16.F32.PACK_AB R93, RZ, R93 ;  /* 0x0000005dff5d723e */ /* 0x000fe400000010ff */
[----:B------:R-:W-:-:S04]  /*16c80*/  IMAD.WIDE.U32 R4, R7, 0x180, R4 ;  /* 0x0000018007047825 */ /* 0x000fc800078e0004 */
[----:B--2---:R-:W-:-:S04]  /*16c90*/  VIADD R11, R5, UR10 ;  /* 0x0000000a050b7c36 */ /* 0x004fc80008000000 */
[----:B------:R-:W-:Y:S01]  /*16ca0*/  @P6 STG.E.U16 desc[UR24][R12.64+0x12], R93 ;  /* 0x0000125d0c006986 */ /* 0x000fe2000c101518 */
        /* <DEDUP_REMOVED lines=273> */
[----:B------:R-:W-:Y:S02]  /*17dc0*/  VIADD R5, R5, UR10 ;  /* 0x0000000a05057c36 */ /* 0x000fe40008000000 */
[----:B------:R-:W-:-:S08]  /*17dd0*/  FMUL R150, R150, UR13 ;  /* 0x0000000d96967c20 */ /* 0x000fd00008400000 */
[----:B------:R-:W-:Y:S01]  /*17de0*/  @P6 STG.E.U16 desc[UR24][R12.64+0xf2], R149 ;  /* 0x0000f2950c006986 */ /* 0x000fe2000c101518 */
[----:B------:R-:W-:-:S04]  /*17df0*/  IADD3 R14, P6, R4, UR5, RZ ;  /* 0x00000005040e7c10 */ /* 0x000fc8000ffde0ff */
[----:B------:R-:W-:Y:S02]  /*17e00*/  IADD3.X R15, R5, UR4, RZ, P6, !PT ;  /* 0x00000004050f7c10 */ /* 0x000fe4000b7fe4ff */
        /* <DEDUP_REMOVED lines=10> */
[----:B------:R-:W-:-:S05]  /*17eb0*/  @P6 IMAD.MOV.U32 R10, RZ, RZ, R4 ;  /* 0x000000ffff0a6224 */ /* 0x000fca00078e0004 */
[----:B------:R1:W-:Y:S01]  /*17ec0*/  @P6 STG.E.U16 desc[UR24][R10.64], R24 ;  /* 0x000000180a006986 */ /* 0x0003e2000c101518 */
[----:B------:R-:W-:-:S04]  /*17ed0*/  ISETP.GT.AND P6, PT, R3, 0x1, PT ;  /* 0x000000010300780c */ /* 0x000fc80003fc4270 */
[C---:B------:R-:W-:Y:S01]  /*17ee0*/  ISETP.GT.AND P6, PT, R0.reuse, 0xc0, P6 ;  /* 0x000000c00000780c */ /* 0x040fe200037c4270 */
[----:B------:R-:W-:Y:S01]  /*17ef0*/  FMUL R25, R25, UR13 ;  /* 0x0000000d19197c20 */ /* 0x000fe20008400000 */
[----:B------:R-:W-:Y:S01]  /*17f00*/  ISETP.GT.AND P5, PT, R0, 0xc8, P5 ;  /* 0x000000c80000780c */ /* 0x000fe20002fa4270 */
[----:B------:R-:W-:-:S03]  /*17f10*/  FMUL R26, R26, UR13 ;  /* 0x0000000d1a1a7c20 */ /* 0x000fc60008400000 */
[----:B------:R-:W-:Y:S02]  /*17f20*/  F2FP.BF16.F32.PACK_AB R25, RZ, R25 ;  /* 0x00000019ff19723e */ /* 0x000fe400000010ff */
[----:B------:R-:W-:-:S05]  /*17f30*/  F2FP.BF16.F32.PACK_AB R26, RZ, R26 ;  /* 0x0000001aff1a723e */ /* 0x000fca00000010ff */
[----:B-1----:R-:W-:-:S05]  /*17f40*/  @P6 IMAD.MOV.U32 R10, RZ, RZ, R4 ;  /* 0x000000ffff0a6224 */ /* 0x002fca00078e0004 */
[----:B------:R-:W-:Y:S01]  /*17f50*/  @P6 STG.E.U16 desc[UR24][R10.64+0x2], R25 ;  /* 0x000002190a006986 */ /* 0x000fe2000c101518 */
[----:B------:R-:W-:-:S03]  /*17f60*/  ISETP.GT.AND P6, PT, R3, 0x1, PT ;  /* 0x000000010300780c */ /* 0x000fc60003fc4270 */
[----:B------:R-:W-:Y:S01]  /*17f70*/  @P5 STG.E.U16 desc[UR24][R6.64], R26 ;  /* 0x0000001a06005986 */ /* 0x000fe2000c101518 */
[----:B------:R-:W-:Y:S01]  /*17f80*/  ISETP.GT.AND P5, PT, R0, 0xc8, P6 ;  /* 0x000000c80000780c */ /* 0x000fe200037a4270 */
[----:B------:R-:W-:Y:S01]  /*17f90*/  FMUL R27, R27, UR13 ;  /* 0x0000000d1b1b7c20 */ /* 0x000fe20008400000 */
[----:B------:R-:W-:-:S04]  /*17fa0*/  ISETP.GT.AND P6, PT, R3, 0x8, PT ;  /* 0x000000080300780c */ /* 0x000fc80003fc4270 */
[----:B------:R-:W-:Y:S01]  /*17fb0*/  F2FP.BF16.F32.PACK_AB R27, RZ, R27 ;  /* 0x0000001bff1b723e */ /* 0x000fe200000010ff */
[----:B------:R-:W-:-:S06]  /*17fc0*/  FMUL R28, R28, UR13 ;  /* 0x0000000d1c1c7c20 */ /* 0x000fcc0008400000 */
[----:B------:R1:W-:Y:S01]  /*17fd0*/  @P5 STG.E.U16 desc[UR24][R6.64+0x2], R27 ;  /* 0x0000021b06005986 */ /* 0x0003e2000c101518 */
[----:B------:R-:W-:Y:S02]  /*17fe0*/  ISETP.GT.AND P5, PT, R0, 0xc0, P6 ;  /* 0x000000c00000780c */ /* 0x000fe400037a4270 */
[----:B------:R-:W-:Y:S02]  /*17ff0*/  F2FP.BF16.F32.PACK_AB R28, RZ, R28 ;  /* 0x0000001cff1c723e */ /* 0x000fe400000010ff */
[----:B------:R-:W-:Y:S01]  /*18000*/  ISETP.GT.AND P6, PT, R3, 0x9, PT ;  /* 0x000000090300780c */ /* 0x000fe20003fc4270 */
[----:B------:R-:W-:-:S08]  /*18010*/  FMUL R29, R29, UR13 ;  /* 0x0000000d1d1d7c20 */ /* 0x000fd00008400000 */
        /* <DEDUP_REMOVED lines=11> */
[----:B------:R-:W-:Y:S02]  /*180d0*/  F2FP.BF16.F32.PACK_AB R31, RZ, R31 ;  /* 0x0000001fff1f723e */ /* 0x000fe400000010ff */
[----:B------:R-:W-:-:S09]  /*180e0*/  ISETP.GT.AND P6, PT, R3, 0x10, PT ;  /* 0x000000100300780c */ /* 0x000fd20003fc4270 */
[----:B-1----:R-:W-:Y:S02]  /*180f0*/  @P5 IMAD.MOV.U32 R6, RZ, RZ, R14 ;  /* 0x000000ffff065224 */ /* 0x002fe400078e000e */
[----:B------:R-:W-:Y:S02]  /*18100*/  @P5 IMAD.MOV.U32 R7, RZ, RZ, R15 ;  /* 0x000000ffff075224 */ /* 0x000fe400078e000f */
[----:B------:R-:W-:-:S03]  /*18110*/  FMUL R32, R32, UR13 ;  /* 0x0000000d20207c20 */ /* 0x000fc60008400000 */
[----:B------:R1:W-:Y:S01]  /*18120*/  @P5 STG.E.U16 desc[UR24][R6.64+0x12], R31 ;  /* 0x0000121f06005986 */ /* 0x0003e2000c101518 */
[----:B------:R-:W-:Y:S02]  /*18130*/  ISETP.GT.AND P5, PT, R0, 0xc0, P6 ;  /* 0x000000c00000780c */ /* 0x000fe400037a4270 */
[----:B------:R-:W-:Y:S02]  /*18140*/  F2FP.BF16.F32.PACK_AB R32, RZ, R32 ;  /* 0x00000020ff20723e */ /* 0x000fe400000010ff */
[----:B------:R-:W-:Y:S01]  /*18150*/  ISETP.GT.AND P6, PT, R3, 0x11, PT ;  /* 0x000000110300780c */ /* 0x000fe20003fc4270 */
[----:B------:R-:W-:-:S08]  /*18160*/  FMUL R33, R33, UR13 ;  /* 0x0000000d21217c20 */ /* 0x000fd00008400000 */
[----:B------:R-:W-:Y:S01]  /*18170*/  @P5 STG.E.U16 desc[UR24][R4.64+0x20], R32 ;  /* 0x0000202004005986 */ /* 0x000fe2000c101518 */
[----:B------:R-:W-:Y:S02]  /*18180*/  ISETP.GT.AND P5, PT, R0, 0xc0, P6 ;  /* 0x000000c00000780c */ /* 0x000fe400037a4270 */
[----:B------:R-:W-:-:S11]  /*18190*/  F2FP.BF16.F32.PACK_AB R33, RZ, R33 ;  /* 0x00000021ff21723e */ /* 0x000fd600000010ff */
[----:B------:R-:W-:Y:S01]  /*181a0*/  @P5 STG.E.U16 desc[UR24][R4.64+0x22], R33 ;  /* 0x0000222104005986 */ /* 0x000fe2000c101518 */
[----:B------:R-:W-:-:S04]  /*181b0*/  ISETP.GT.AND P5, PT, R3, 0x10, PT ;  /* 0x000000100300780c */ /* 0x000fc80003fa4270 */
[----:B------:R-:W-:Y:S01]  /*181c0*/  ISETP.GT.AND P5, PT, R0, 0xc8, P5 ;  /* 0x000000c80000780c */ /* 0x000fe20002fa4270 */
[----:B------:R-:W-:-:S05]  /*181d0*/  FMUL R34, R34, UR13 ;  /* 0x0000000d22227c20 */ /* 0x000fca0008400000 */
[----:B------:R-:W-:-:S07]  /*181e0*/  F2FP.BF16.F32.PACK_AB R34, RZ, R34 ;  /* 0x00000022ff22723e */ /* 0x000fce00000010ff */
[----:B-1----:R-:W-:Y:S02]  /*181f0*/  @P5 IMAD.MOV.U32 R6, RZ, RZ, R14 ;  /* 0x000000ffff065224 */ /* 0x002fe400078e000e */
[----:B------:R-:W-:-:S05]  /*18200*/  @P5 IMAD.MOV.U32 R7, RZ, RZ, R15 ;  /* 0x000000ffff075224 */ /* 0x000fca00078e000f */
[----:B------:R1:W-:Y:S01]  /*18210*/  @P5 STG.E.U16 desc[UR24][R6.64+0x20], R34 ;  /* 0x0000202206005986 */ /* 0x0003e2000c101518 */
[----:B------:R-:W-:Y:S01]  /*18220*/  ISETP.GT.AND P5, PT, R0, 0xc8, P6 ;  /* 0x000000c80000780c */ /* 0x000fe200037a4270 */
[----:B------:R-:W-:Y:S01]  /*18230*/  FMUL R35, R35, UR13 ;  /* 0x0000000d23237c20 */ /* 0x000fe20008400000 */
[----:B------:R-:W-:-:S04]  /*18240*/  ISETP.GT.AND P6, PT, R3, 0x18, PT ;  /* 0x000000180300780c */ /* 0x000fc80003fc4270 */
[----:B------:R-:W-:-:S07]  /*18250*/  F2FP.BF16.F32.PACK_AB R35, RZ, R35 ;  /* 0x00000023ff23723e */ /* 0x000fce00000010ff */
        /* <DEDUP_REMOVED lines=225> */
[----:B------:R-:W-:Y:S01]  /*19070*/  @P5 STG.E.U16 desc[UR24][R6.64+0xc0], R74 ;  /* 0x0000c04a06005986 */ /* 0x000fe2000c101518 */
[----:B------:R-:W-:Y:S01]  /*19080*/  ISETP.GT.AND P5, PT, R0, 0xc8, P6 ;  /* 0x000000c80000780c */ /* 0x000fe200037a4270 */
[----:B------:R-:W-:Y:S01]  /*19090*/  FMUL R75, R75, UR13 ;  /* 0x0000000d4b4b7c20 */ /* 0x000fe20008400000 */
[----:B------:R-:W-:-:S04]  /*190a0*/  ISETP.GT.AND P6, PT, R3, 0x68, PT ;  /* 0x000000680300780c */ /* 0x000fc80003fc4270 */
[----:B------:R-:W-:-:S07]  /*190b0*/  F2FP.BF16.F32.PACK_AB R75, RZ, R75 ;  /* 0x0000004bff4b723e */ /* 0x000fce00000010ff */
[----:B------:R-:W-:Y:S02]  /*190c0*/  @P5 IMAD.MOV.U32 R2, RZ, RZ, R14 ;  /* 0x000000ffff025224 */ /* 0x000fe400078e000e */
[----:B------:R-:W-:-:S05]  /*190d0*/  @P5 IMAD.MOV.U32 R3, RZ, RZ, R15 ;  /* 0x000000ffff035224 */ /* 0x000fca00078e000f */
[----:B------:R1:W-:Y:S01]  /*190e0*/  @P5 STG.E.U16 desc[UR24][R2.64+0xc2], R75 ;  /* 0x0000c24b02005986 */ /* 0x0003e2000c101518 */
[----:B------:R-:W-:Y:S01]  /*190f0*/  ISETP.GT.AND P5, PT, R0, 0xc0, P6 ;  /* 0x000000c00000780c */ /* 0x000fe200037a4270 */
[----:B------:R-:W-:-:S05]  /*19100*/  FMUL R76, R76, UR13 ;  /* 0x0000000d4c4c7c20 */ /* 0x000fca0008400000 */
[----:B------:R-:W-:-:S07]  /*19110*/  F2FP.BF16.F32.PACK_AB R76, RZ, R76 ;  /* 0x0000004cff4c723e */ /* 0x000fce00000010ff */
[----:B-1----:R-:W-:Y:S02]  /*19120*/  @P5 IMAD.MOV.U32 R2, RZ, RZ, R4 ;  /* 0x000000ffff025224 */ /* 0x002fe400078e0004 */
[----:B------:R-:W-:-:S05]  /*19130*/  @P5 IMAD.MOV.U32 R3, RZ, RZ, R5 ;  /* 0x000000ffff035224 */ /* 0x000fca00078e0005 */
[----:B------:R1:W-:Y:S01]  /*19140*/  @P5 STG.E.U16 desc[UR24][R2.64+0xd0], R76 ;  /* 0x0000d04c02005986 */ /* 0x0003e2000c101518 */
[C---:B------:R-:W-:Y:S02]  /*19150*/  ISETP.GT.AND P5, PT, R0.reuse, 0xc0, P4 ;  /* 0x000000c00000780c */ /* 0x040fe400027a4270 */
[C---:B------:R-:W-:Y:S01]  /*19160*/  ISETP.GT.AND P6, PT, R0.reuse, 0xc8, P6 ;  /* 0x000000c80000780c */ /* 0x040fe200037c4270 */
[----:B------:R-:W-:Y:S01]  /*19170*/  FMUL R77, R77, UR13 ;  /* 0x0000000d4d4d7c20 */ /* 0x000fe20008400000 */
[----:B------:R-:W-:Y:S01]  /*19180*/  ISETP.GT.AND P4, PT, R0, 0xc8, P4 ;  /* 0x000000c80000780c */ /* 0x000fe20002784270 */
[----:B------:R-:W-:-:S03]  /*19190*/  FMUL R78, R78, UR13 ;  /* 0x0000000d4e4e7c20 */ /* 0x000fc60008400000 */
[----:B------:R-:W-:-:S05]  /*191a0*/  F2FP.BF16.F32.PACK_AB R77, RZ, R77 ;  /* 0x0000004dff4d723e */ /* 0x000fca00000010ff */
[----:B-1----:R-:W-:Y:S02]  /*191b0*/  @P5 IMAD.MOV.U32 R2, RZ, RZ, R4 ;  /* 0x000000ffff025224 */ /* 0x002fe400078e0004 */
[----:B------:R-:W-:Y:S01]  /*191c0*/  @P5 IMAD.MOV.U32 R3, RZ, RZ, R5 ;  /* 0x000000ffff035224 */ /* 0x000fe200078e0005 */
[----:B------:R-:W-:Y:S01]  /*191d0*/  F2FP.BF16.F32.PACK_AB R78, RZ, R78 ;  /* 0x0000004eff4e723e */ /* 0x000fe200000010ff */
[----:B------:R-:W-:-:S03]  /*191e0*/  FMUL R79, R79, UR13 ;  /* 0x0000000d4f4f7c20 */ /* 0x000fc60008400000 */
[----:B------:R1:W-:Y:S01]  /*191f0*/  @P5 STG.E.U16 desc[UR24][R2.64+0xd2], R77 ;  /* 0x0000d24d02005986 */ /* 0x0003e2000c101518 */
[----:B------:R-:W-:Y:S02]  /*19200*/  ISETP.GT.AND P5, PT, R0, 0xc0, P2 ;  /* 0x000000c00000780c */ /* 0x000fe400017a4270 */
[----:B------:R-:W-:Y:S01]  /*19210*/  F2FP.BF16.F32.PACK_AB R79, RZ, R79 ;  /* 0x0000004fff4f723e */ /* 0x000fe200000010ff */
[----:B-1----:R-:W-:Y:S02]  /*19220*/  @P6 IMAD.MOV.U32 R2, RZ, RZ, R14 ;  /* 0x000000ffff026224 */ /* 0x002fe400078e000e */
[----:B------:R-:W-:-:S05]  /*19230*/  @P6 IMAD.MOV.U32 R3, RZ, RZ, R15 ;  /* 0x000000ffff036224 */ /* 0x000fca00078e000f */
[----:B------:R1:W-:Y:S01]  /*19240*/  @P6 STG.E.U16 desc[UR24][R2.64+0xd0], R78 ;  /* 0x0000d04e02006986 */ /* 0x0003e2000c101518 */
[----:B------:R-:W-:Y:S01]  /*19250*/  FMUL R80, R80, UR13 ;  /* 0x0000000d50507c20 */ /* 0x000fe20008400000 */
[----:B-1----:R-:W-:Y:S02]  /*19260*/  @P4 IMAD.MOV.U32 R2, RZ, RZ, R14 ;  /* 0x000000ffff024224 */ /* 0x002fe400078e000e */
[----:B------:R-:W-:-:S05]  /*19270*/  @P4 IMAD.MOV.U32 R3, RZ, RZ, R15 ;  /* 0x000000ffff034224 */ /* 0x000fca00078e000f */
[----:B------:R1:W-:Y:S01]  /*19280*/  @P4 STG.E.U16 desc[UR24][R2.64+0xd2], R79 ;  /* 0x0000d24f02004986 */ /* 0x0003e2000c101518 */
[C---:B------:R-:W-:Y:S02]  /*19290*/  ISETP.GT.AND P4, PT, R0.reuse, 0xc0, P3 ;  /* 0x000000c00000780c */ /* 0x040fe40001f84270 */
[C---:B------:R-:W-:Y:S01]  /*192a0*/  ISETP.GT.AND P2, PT, R0.reuse, 0xc8, P2 ;  /* 0x000000c80000780c */ /* 0x040fe20001744270 */
[----:B------:R-:W-:Y:S01]  /*192b0*/  FMUL R81, R81, UR13 ;  /* 0x0000000d51517c20 */ /* 0x000fe20008400000 */
[----:B------:R-:W-:Y:S02]  /*192c0*/  F2FP.BF16.F32.PACK_AB R80, RZ, R80 ;  /* 0x00000050ff50723e */ /* 0x000fe400000010ff */
[----:B------:R-:W-:Y:S01]  /*192d0*/  ISETP.GT.AND P3, PT, R0, 0xc8, P3 ;  /* 0x000000c80000780c */ /* 0x000fe20001f64270 */
[----:B-1----:R-:W-:Y:S02]  /*192e0*/  @P5 IMAD.MOV.U32 R2, RZ, RZ, R4 ;  /* 0x000000ffff025224 */ /* 0x002fe400078e0004 */
[----:B------:R-:W-:Y:S01]  /*192f0*/  @P5 IMAD.MOV.U32 R3, RZ, RZ, R5 ;  /* 0x000000ffff035224 */ /* 0x000fe200078e0005 */
[----:B------:R-:W-:Y:S01]  /*19300*/  F2FP.BF16.F32.PACK_AB R81, RZ, R81 ;  /* 0x00000051ff51723e */ /* 0x000fe200000010ff */
[----:B------:R-:W-:-:S03]  /*19310*/  FMUL R82, R82, UR13 ;  /* 0x0000000d52527c20 */ /* 0x000fc60008400000 */
[----:B------:R1:W-:Y:S01]  /*19320*/  @P5 STG.E.U16 desc[UR24][R2.64+0xe0], R80 ;  /* 0x0000e05002005986 */ /* 0x0003e2000c101518 */
[C---:B------:R-:W-:Y:S02]  /*19330*/  ISETP.GT.AND P6, PT, R0.reuse, 0xc0, P0 ;  /* 0x000000c00000780c */ /* 0x040fe400007c4270 */
[C---:B------:R-:W-:Y:S02]  /*19340*/  ISETP.GT.AND P5, PT, R0.reuse, 0xc0, P1 ;  /* 0x000000c00000780c */ /* 0x040fe40000fa4270 */
[----:B------:R-:W-:Y:S01]  /*19350*/  ISETP.GT.AND P0, PT, R0, 0xc8, P0 ;  /* 0x000000c80000780c */ /* 0x000fe20000704270 */
[----:B-1----:R-:W-:Y:S02]  /*19360*/  @P4 IMAD.MOV.U32 R2, RZ, RZ, R4 ;  /* 0x000000ffff024224 */ /* 0x002fe400078e0004 */
[----:B------:R-:W-:Y:S01]  /*19370*/  @P4 IMAD.MOV.U32 R3, RZ, RZ, R5 ;  /* 0x000000ffff034224 */ /* 0x000fe200078e0005 */
[----:B------:R-:W-:Y:S01]  /*19380*/  F2FP.BF16.F32.PACK_AB R82, RZ, R82 ;  /* 0x00000052ff52723e */ /* 0x000fe200000010ff */
[----:B------:R-:W-:-:S03]  /*19390*/  FMUL R83, R83, UR13 ;  /* 0x0000000d53537c20 */ /* 0x000fc60008400000 */
[----:B------:R1:W-:Y:S01]  /*193a0*/  @P4 STG.E.U16 desc[UR24][R2.64+0xe2], R81 ;  /* 0x0000e25102004986 */ /* 0x0003e2000c101518 */
[----:B------:R-:W-:Y:S01]  /*193b0*/  FMUL R84, R84, UR13 ;  /* 0x0000000d54547c20 */ /* 0x000fe20008400000 */
[----:B------:R-:W-:Y:S01]  /*193c0*/  ISETP.GT.AND P1, PT, R0, 0xc8, P1 ;  /* 0x000000c80000780c */ /* 0x000fe20000f24270 */
[----:B------:R-:W-:Y:S01]  /*193d0*/  FMUL R85, R85, UR13 ;  /* 0x0000000d55557c20 */ /* 0x000fe20008400000 */
[----:B------:R-:W-:Y:S01]  /*193e0*/  F2FP.BF16.F32.PACK_AB R83, RZ, R83 ;  /* 0x00000053ff53723e */ /* 0x000fe200000010ff */
[----:B------:R-:W-:Y:S01]  /*193f0*/  FMUL R86, R86, UR13 ;  /* 0x0000000d56567c20 */ /* 0x000fe20008400000 */
[----:B-1----:R-:W-:Y:S02]  /*19400*/  @P2 IMAD.MOV.U32 R2, RZ, RZ, R14 ;  /* 0x000000ffff022224 */ /* 0x002fe400078e000e */
[----:B------:R-:W-:-:S05]  /*19410*/  @P2 IMAD.MOV.U32 R3, RZ, RZ, R15 ;  /* 0x000000ffff032224 */ /* 0x000fca00078e000f */
[----:B------:R1:W-:Y:S01]  /*19420*/  @P2 STG.E.U16 desc[UR24][R2.64+0xe0], R82 ;  /* 0x0000e05202002986 */ /* 0x0003e2000c101518 */
[----:B------:R-:W-:Y:S01]  /*19430*/  F2FP.BF16.F32.PACK_AB R84, RZ, R84 ;  /* 0x00000054ff54723e */ /* 0x000fe200000010ff */
[----:B------:R-:W-:Y:S01]  /*19440*/  @P5 IMAD.MOV.U32 R6, RZ, RZ, R4 ;  /* 0x000000ffff065224 */ /* 0x000fe200078e0004 */
[----:B------:R-:W-:Y:S01]  /*19450*/  F2FP.BF16.F32.PACK_AB R85, RZ, R85 ;  /* 0x00000055ff55723e */ /* 0x000fe200000010ff */
[----:B------:R-:W-:Y:S01]  /*19460*/  @P5 IMAD.MOV.U32 R7, RZ, RZ, R5 ;  /* 0x000000ffff075224 */ /* 0x000fe200078e0005 */
[----:B------:R-:W-:Y:S01]  /*19470*/  F2FP.BF16.F32.PACK_AB R86, RZ, R86 ;  /* 0x00000056ff56723e */ /* 0x000fe200000010ff */
[----:B-1----:R-:W-:Y:S02]  /*19480*/  @P3 IMAD.MOV.U32 R2, RZ, RZ, R14 ;  /* 0x000000ffff023224 */ /* 0x002fe400078e000e */
[----:B------:R-:W-:-:S05]  /*19490*/  @P3 IMAD.MOV.U32 R3, RZ, RZ, R15 ;  /* 0x000000ffff033224 */ /* 0x000fca00078e000f */
[----:B------:R1:W-:Y:S04]  /*194a0*/  @P3 STG.E.U16 desc[UR24][R2.64+0xe2], R83 ;  /* 0x0000e25302003986 */ /* 0x0003e8000c101518 */
[----:B------:R2:W-:Y:S04]  /*194b0*/  @P6 STG.E.U16 desc[UR24][R4.64+0xf0], R84 ;  /* 0x0000f05404006986 */ /* 0x0005e8000c101518 */
[----:B------:R2:W-:Y:S01]  /*194c0*/  @P5 STG.E.U16 desc[UR24][R6.64+0xf2], R85 ;  /* 0x0000f25506005986 */ /* 0x0005e2000c101518 */
[----:B-1----:R-:W-:Y:S02]  /*194d0*/  @P0 IMAD.MOV.U32 R2, RZ, RZ, R14 ;  /* 0x000000ffff020224 */ /* 0x002fe400078e000e */
[----:B------:R-:W-:-:S02]  /*194e0*/  @P0 IMAD.MOV.U32 R3, RZ, RZ, R15 ;  /* 0x000000ffff030224 */ /* 0x000fc400078e000f */
[----:B------:R-:W-:-:S03]  /*194f0*/  FMUL R87, R87, UR13 ;  /* 0x0000000d57577c20 */ /* 0x000fc60008400000 */
[----:B------:R2:W-:Y:S01]  /*19500*/  @P0 STG.E.U16 desc[UR24][R2.64+0xf0], R86 ;  /* 0x0000f05602000986 */ /* 0x0005e2000c101518 */
[----:B------:R-:W-:Y:S05]  /*19510*/  @!P1 EXIT ;  /* 0x000000000000994d */ /* 0x000fea0003800000 */
[----:B------:R-:W-:-:S05]  /*19520*/  F2FP.BF16.F32.PACK_AB R87, RZ, R87 ;  /* 0x00000057ff57723e */ /* 0x000fca00000010ff */
[----:B------:R-:W-:Y:S01]  /*19530*/  STG.E.U16 desc[UR24][R14.64+0xf2], R87 ;  /* 0x0000f2570e007986 */ /* 0x000fe2000c101518 */
[----:B------:R-:W-:Y:S05]  /*19540*/  EXIT ;  /* 0x000000000000794d */ /* 0x000fea0003800000 */
.L_x_13:
[----:B------:R-:W-:-:S13]  /*19550*/  ISETP.NE.AND P0, PT, RZ, UR9, PT ;  /* 0x00000009ff007c0c */ /* 0x000fda000bf05270 */
[----:B------:R-:W-:Y:S05]  /*19560*/  @P0 EXIT ;  /* 0x000000000000094d */ /* 0x000fea0003800000 */
[----:B------:R-:W-:-:S13]  /*19570*/  ELECT P0, URZ, PT ;  /* 0x00000000003f782f */ /* 0x000fda0003800000 */
[----:B------:R-:W-:Y:S05]  /*19580*/  @!P0 BRA `(.L_x_528) ;  /* 0x0000000800308947 */ /* 0x000fea0003800000 */
[----:B------:R-:W-:-:S06]  /*19590*/  UISETP.GE.AND UP0, UPT, UR47, 0x1, UPT ;  /* 0x000000012f00788c */ /* 0x000fcc000bf06270 */
[----:B------:R-:W-:-:S13]  /*195a0*/  PLOP3.LUT P0, PT, PT, PT, UP0, 0x80, 0x0 ;  /* 0x000000000000781c */ /* 0x000fda0003f0f008 */
[----:B------:R-:W-:Y:S05]  /*195b0*/  @!P0 BRA `(.L_x_528) ;  /* 0x0000000800248947 */ /* 0x000fea0003800000 */
[----:B------:R-:W0:Y:S01]  /*195c0*/  S2R R10, SR_CgaCtaId ;  /* 0x00000000000a7919 */ /* 0x000e220000008800 */
[----:B------:R-:W1:Y:S01]  /*195d0*/  LDC.64 R2, c[0x0][0x4d8] ;  /* 0x00013600ff027b82 */ /* 0x000e620000000a00 */
[----:B------:R-:W-:Y:S01]  /*195e0*/  ULDC.64 UR8, c[0x0][0x4b0] ;  /* 0x00012c0000087ab9 */ /* 0x000fe20000000a00 */
[----:B------:R-:W-:Y:S01]  /*195f0*/  LOP3.LUT P0, RZ, R6, 0x1f, RZ, 0xc0, !PT ;  /* 0x0000001f06ff7812 */ /* 0x000fe2000780c0ff */
[----:B------:R-:W-:Y:S01]  /*19600*/  IMAD.U32 R0, RZ, RZ, UR9 ;  /* 0x00000009ff007e24 */ /* 0x000fe2000f8e00ff */
[C---:B------:R-:W-:Y:S01]  /*19610*/  ISETP.NE.AND P2, PT, R9.reuse, RZ, PT ;  /* 0x000000ff0900720c */ /* 0x040fe20003f45270 */
[----:B------:R-:W-:Y:S01]  /*19620*/  IMAD.U32 R12, RZ, RZ, UR14 ;  /* 0x0000000eff0c7e24 */ /* 0x000fe2000f8e00ff */
[----:B------:R-:W-:Y:S01]  /*19630*/  ISETP.NE.OR P0, PT, R9, RZ, !P0 ;  /* 0x000000ff0900720c */ /* 0x000fe20004705670 */
[----:B------:R-:W-:Y:S02]  /*19640*/  IMAD.U32 R5, RZ, RZ, UR8 ;  /* 0x00000008ff057e24 */ /* 0x000fe4000f8e00ff */
[----:B------:R-:W-:-:S02]  /*19650*/  IMAD.SHL.U32 R11, R7, 0x100, RZ ;  /* 0x00000100070b7824 */ /* 0x000fc400078e00ff */
[----:B------:R-:W-:Y:S02]  /*19660*/  IMAD.SHL.U32 R12, R12, 0x80, RZ ;  /* 0x000000800c0c7824 */ /* 0x000fe400078e00ff */
[----:B------:R-:W-:Y:S02]  /*19670*/  IMAD.MOV.U32 R4, RZ, RZ, 0x1 ;  /* 0x00000001ff047424 */ /* 0x000fe400078e00ff */
[----:B------:R-:W-:Y:S02]  /*19680*/  IMAD.U32 R6, RZ, RZ, UR5 ;  /* 0x00000005ff067e24 */ /* 0x000fe4000f8e00ff */
[----:B------:R-:W-:Y:S02]  /*19690*/  IMAD.MOV.U32 R17, RZ, RZ, RZ ;  /* 0x000000ffff117224 */ /* 0x000fe400078e00ff */
[C---:B------:R-:W-:Y:S02]  /*196a0*/  VIADD R13, R11.reuse, 0x40 ;  /* 0x000000400b0d7836 */ /* 0x040fe40000000000 */
[----:B------:R-:W-:-:S02]  /*196b0*/  VIADD R15, R11, 0x80 ;  /* 0x000000800b0f7836 */ /* 0x000fc40000000000 */
[----:B------:R-:W-:Y:S02]  /*196c0*/  VIADD R16, R11, 0xc0 ;  /* 0x000000c00b107836 */ /* 0x000fe40000000000 */
[----:B-1----:R-:W-:Y:S02]  /*196d0*/  IMAD R9, R0, UR7, R3 ;  /* 0x0000000700097c24 */ /* 0x002fe4000f8e0203 */
[----:B------:R-:W-:Y:S02]  /*196e0*/  IMAD.U32 R3, RZ, RZ, UR6 ;  /* 0x00000006ff037e24 */ /* 0x000fe4000f8e00ff */
[----:B------:R-:W-:Y:S02]  /*196f0*/  IMAD R8, R5, UR15, R2 ;  /* 0x0000000f05087c24 */ /* 0x000fe4000f8e0202 */
[----:B0-----:R-:W-:Y:S01]  /*19700*/  IMAD.SHL.U32 R0, R10, 0x800, RZ ;  /* 0x000008000a007824 */ /* 0x001fe200078e00ff */
[----:B------:R-:W-:Y:S01]  /*19710*/  LOP3.LUT R3, R3, 0x2, RZ, 0xfc, !PT ;  /* 0x0000000203037812 */ /* 0x000fe200078efcff */
[----:B------:R-:W-:-:S02]  /*19720*/  IMAD.MOV.U32 R5, RZ, RZ, RZ ;  /* 0x000000ffff057224 */ /* 0x000fc400078e00ff */
[----:B------:R-:W-:Y:S01]  /*19730*/  IMAD.SHL.U32 R2, R10, 0x20, RZ ;  /* 0x000000200a027824 */ /* 0x000fe200078e00ff */
[----:B------:R-:W-:Y:S01]  /*19740*/  LOP3.LUT R0, R0, 0x800, RZ, 0xc0, !PT ;  /* 0x0000080000007812 */ /* 0x000fe200078ec0ff */
[----:B------:R-:W-:-:S07]  /*19750*/  VIADD R18, R12, 0x40 ;  /* 0x000000400c127836 */ /* 0x000fce0000000000 */
.L_x_532:
[----:B------:R-:W0:Y:S01]  /*19760*/  S2R R10, SR_CgaCtaId ;  /* 0x00000000000a7919 */ /* 0x000e220000008800 */
[----:B------:R-:W-:-:S04]  /*19770*/  MOV R7, 0x400 ;  /* 0x0000040000077802 */ /* 0x000fc80000000f00 */
[----:B0-----:R-:W-:Y:S02]  /*19780*/  LEA R14, R10, R7, 0x18 ;  /* 0x000000070a0e7211 */ /* 0x001fe400078ec0ff */
[----:B------:R-:W-:-:S03]  /*19790*/  SHF.L.U32 R7, R4, 0x1f, RZ ;  /* 0x0000001f04077819 */ /* 0x000fc600000006ff */
[----:B------:R-:W-:-:S07]  /*197a0*/  IMAD R10, R5, 0x8, R14 ;  /* 0x00000008050a7824 */ /* 0x000fce00078e020e */
.L_x_529:
[----:B0-----:R0:W1:Y:S02]  /*197b0*/  SYNCS.PHASECHK.TRANS64.TRYWAIT P1, [R10+URZ+0x30020], R7 ;  /* 0x030020070a0075a7 */ /* 0x001064000802017f */
[----:B-1----:R-:W-:Y:S05]  /*197c0*/  @!P1 NANOSLEEP.SYNCS 0x989680 ;  /* 0x009896800000995d */ /* 0x002fea0003900000 */
[----:B------:R-:W1:Y:S02]  /*197d0*/  @!P1 SYNCS.PHASECHK.TRANS64 P1, [R10+URZ+0x30020], R7 ;  /* 0x030020070a0095a7 */ /* 0x000e64000802007f */
[----:B-1----:R-:W-:Y:S05]  /*197e0*/  @!P1 BRA `(.L_x_529) ;  /* 0xfffffffc00f09947 */ /* 0x002fea000383ffff */
[----:B0-----:R-:W0:Y:S02]  /*197f0*/  @!P2 LDC R7, c[0x0][0x500] ;  /* 0x00014000ff07ab82 */ /* 0x001e240000000800 */
[----:B0-----:R0:W-:Y:S02]  /*19800*/  @!P2 SYNCS.ARRIVE.TRANS64 RZ, [R10+URZ+0x30000], R7 ;  /* 0x030000070affa9a7 */ /* 0x0011e4000800003f */
[----:B0-----:R-:W-:-:S04]  /*19810*/  PRMT R7, R3, 0x9910, RZ ;  /* 0x0000991003077816 */ /* 0x001fc800000000ff */
[----:B------:R-:W-:-:S13]  /*19820*/  ISETP.NE.AND P1, PT, R7, 0x2, PT ;  /* 0x000000020700780c */ /* 0x000fda0003f25270 */
[----:B------:R-:W-:Y:S05]  /*19830*/  @P1 BRA `(.L_x_530) ;  /* 0x0000000000041947 */ /* 0x000fea0003800000 */
[----:B------:R-:W-:Y:S01]  /*19840*/  BPT.TRAP 0x1 ;  /* 0x000000040000795c */ /* 0x000fe20000300000 */
.L_x_530:
[----:B------:R-:W-:Y:S05]  /*19850*/  @P0 BRA `(.L_x_531) ;  /* 0x0000000000040947 */ /* 0x000fea0003800000 */
[----:B------:R-:W-:Y:S01]  /*19860*/  BPT.TRAP 0x1 ;  /* 0x000000040000795c */ /* 0x000fe20000300000 */
.L_x_531:
[----:B------:R-:W-:Y:S01]  /*19870*/  R2UR UR31, R17 ;  /* 0x00000000111f72ca */ /* 0x000fe200000e0000 */
[----:B------:R-:W-:Y:S01]  /*19880*/  ULDC UR20, c[0x0][0x48c] ;  /* 0x0001230000147ab9 */ /* 0x000fe20000000800 */
[----:B------:R-:W-:Y:S01]  /*19890*/  R2UR UR25, R2 ;  /* 0x00000000021972ca */ /* 0x000fe200000e0000 */
[----:B------:R-:W-:Y:S01]  /*198a0*/  UISETP.NE.AND UP0, UPT, UR20, 0x1, UPT ;  /* 0x000000011400788c */ /* 0x000fe2000bf05270 */
[C---:B------:R-:W-:Y:S01]  /*198b0*/  IMAD R7, R5.reuse, 0x2000, R0 ;  /* 0x0000200005077824 */ /* 0x040fe200078e0200 */
[----:B------:R-:W-:Y:S01]  /*198c0*/  R2UR UR28, R5 ;  /* 0x00000000051c72ca */ /* 0x000fe200000e0000 */
[----:B------:R-:W-:Y:S01]  /*198d0*/  ULDC.64 UR40, c[0x0][0x4b8] ;  /* 0x00012e0000287ab9 */ /* 0x000fe20000000a00 */
[----:B------:R-:W-:Y:S01]  /*198e0*/  R2UR UR4, R14 ;  /* 0x000000000e0472ca */ /* 0x000fe200000e0000 */
[----:B------:R-:W-:Y:S01]  /*198f0*/  IMAD R7, R7, 0x2, R14 ;  /* 0x0000000207077824 */ /* 0x000fe200078e020e */
[----:B------:R-:W-:Y:S01]  /*19900*/  R2UR UR29, R10 ;  /* 0x000000000a1d72ca */ /* 0x000fe200000e0000 */
[----:B------:R-:W-:Y:S01]  /*19910*/  ULDC.64 UR42, c[0x0][0x4d0] ;  /* 0x00013400002a7ab9 */ /* 0x000fe20000000a00 */
[----:B------:R-:W-:Y:S01]  /*19920*/  PRMT R10, R8, 0x40, R9 ;  /* 0x00000040080a7816 */ /* 0x000fe20000000009 */
[----:B------:R-:W-:Y:S01]  /*19930*/  VIADD R5, R5, 0x1 ;  /* 0x0000000105057836 */ /* 0x000fe20000000000 */
[----:B------:R-:W-:Y:S01]  /*19940*/  USHF.L.U32 UR31, UR31, 0x6, URZ ;  /* 0x000000061f1f7899 */ /* 0x000fe2000800063f */
[----:B------:R-:W-:Y:S01]  /*19950*/  R2UR UR8, R7 ;  /* 0x00000000070872ca */ /* 0x000fe200000e0000 */
[----:B------:R-:W-:Y:S01]  /*19960*/  @UP0 ULDC.64 UR18, c[0x0][0x490] ;  /* 0x0001240000120ab9 */ /* 0x000fe20000000a00 */
[----:B------:R-:W-:Y:S01]  /*19970*/  @UP0 ULDC.64 UR12, c[0x0][0x490] ;  /* 0x00012400000c0ab9 */ /* 0x000fe20000000a00 */
[----:B------:R-:W-:Y:S01]  /*19980*/  ULOP3.LUT UR25, UR31, 0x20, UR25, 0xf8, !UPT ;  /* 0x000000201f197892 */ /* 0x000fe2000f8ef819 */
[----:B------:R-:W-:Y:S01]  /*19990*/  IMAD.MOV.U32 R7, RZ, RZ, 0x3 ;  /* 0x00000003ff077424 */ /* 0x000fe200078e00ff */
[----:B------:R-:W-:Y:S01]  /*199a0*/  R2UR UR46, R10 ;  /* 0x000000000a2e72ca */ /* 0x000fe200000e0000 */
[----:B------:R-:W-:Y:S01]  /*199b0*/  ULEA UR28, UR28, UR4, 0xf ;  /* 0x000000041c1c7291 */ /* 0x000fe2000f8e783f */
[----:B------:R-:W-:Y:S01]  /*199c0*/  R2UR UR30, R11 ;  /* 0x000000000b1e72ca */ /* 0x000fe200000e0000 */
[----:B------:R-:W-:Y:S01]  /*199d0*/  UIMAD.WIDE.U32 UR16, UR25, UR18, URZ ;  /* 0x00000012191072a5 */ /* 0x000fe2000f8e003f */
[----:B------:R-:W-:Y:S01]  /*199e0*/  R2UR UR4, R7 ;  /* 0x00000000070472ca */ /* 0x000fe200000e0000 */
[----:B------:R-:W-:Y:S01]  /*199f0*/  UIMAD.WIDE.U32 UR10, UR25, UR12, URZ ;  /* 0x0000000c190a72a5 */ /* 0x000fe2000f8e003f */
[C---:B------:R-:W-:Y:S01]  /*19a00*/  ISETP.GT.AND P3, PT, R6.reuse, 0x1, PT ;  /* 0x000000010600780c */ /* 0x040fe20003f64270 */
[----:B------:R-:W-:Y:S01]  /*19a10*/  UMOV UR9, UR25 ;  /* 0x0000001900097c82 */ /* 0x000fe20008000000 */
[----:B------:R-:W-:Y:S01]  /*19a20*/  UMOV UR12, UR25 ;  /* 0x00000019000c7c82 */ /* 0x000fe20008000000 */
[----:B------:R-:W-:Y:S01]  /*19a30*/  @UP0 USHF.R.U32.HI UR12, URZ, UR19, UR17 ;  /* 0x000000133f0c0299 */ /* 0x000fe20008011611 */
[----:B------:R-:W-:Y:S01]  /*19a40*/  ISETP.NE.AND P1, PT, R5, 0x4, PT ;  /* 0x000000040500780c */ /* 0x000fe20003f25270 */
[----:B------:R-:W-:Y:S01]  /*19a50*/  @UP0 USHF.R.U32.HI UR9, URZ, UR13, UR11 ;  /* 0x0000000d3f090299 */ /* 0x000fe2000801160b */
[----:B------:R-:W-:Y:S01]  /*19a60*/  VIADD R6, R6, 0xffffffff ;  /* 0xffffffff06067836 */ /* 0x000fe20000000000 */
[----:B------:R-:W-:Y:S01]  /*19a70*/  ULDC UR17, c[0x0][0x498] ;  /* 0x0001260000117ab9 */ /* 0x000fe20000000800 */
[----:B------:R-:W-:Y:S01]  /*19a80*/  ULDC.64 UR10, c[0x0][0x198] ;  /* 0x00006600000a7ab9 */ /* 0x000fe20000000a00 */
[----:B------:R-:W-:Y:S01]  /*19a90*/  UISETP.NE.AND UP0, UPT, UR17, 0x1, UPT ;  /* 0x000000011100788c */ /* 0x000fe2000bf05270 */
[----:B------:R-:W-:Y:S01]  /*19aa0*/  SEL R7, RZ, 0x1, P1 ;  /* 0x00000001ff077807 */ /* 0x000fe20000800000 */
[----:B------:R-:W-:Y:S01]  /*19ab0*/  UIADD3 UR44, UP1, UR10, 0xf0, URZ ;  /* 0x000000f00a2c7890 */ /* 0x000fe2000ff3e03f */
[----:B------:R-:W-:Y:S01]  /*19ac0*/  VIADD R17, R17, 0x1 ;  /* 0x0000000111117836 */ /* 0x000fe20000000000 */
[----:B------:R-:W-:Y:S01]  /*19ad0*/  UIADD3 UR48, UP2, UR10, 0x1f0, URZ ;  /* 0x000001f00a307890 */ /* 0x000fe2000ff5e03f */
[----:B------:R-:W-:Y:S01]  /*19ae0*/  LOP3.LUT R4, R4, R7, RZ, 0x3c, !PT ;  /* 0x0000000704047212 */ /* 0x000fe200078e3cff */
[----:B------:R-:W-:Y:S01]  /*19af0*/  UIADD3 UR26, -UR9, URZ, URZ ;  /* 0x0000003f091a7290 */ /* 0x000fe2000fffe13f */
[----:B------:R-:W-:Y:S01]  /*19b00*/  SEL R5, R5, RZ, P1 ;  /* 0x000000ff05057207 */ /* 0x000fe20000800000 */
[----:B------:R-:W-:-:S02]  /*19b10*/  UIADD3 UR34, -UR12, URZ, URZ ;  /* 0x0000003f0c227290 */ /* 0x000fc4000fffe13f */
[----:B------:R-:W-:Y:S01]  /*19b20*/  UIADD3.X UR45, URZ, UR11, URZ, UP1, !UPT ;  /* 0x0000000b3f2d7290 */ /* 0x000fe20008ffe43f */
[----:B------:R-:W-:Y:S01]  /*19b30*/  @UP0 ULDC UR18, c[0x0][0x49c] ;  /* 0x0001270000120ab9 */ /* 0x000fe20000000800 */
[----:B------:R-:W-:Y:S01]  /*19b40*/  @UP0 ULDC UR10, c[0x0][0x49c] ;  /* 0x00012700000a0ab9 */ /* 0x000fe20000000800 */
[----:B------:R-:W-:Y:S02]  /*19b50*/  UIADD3.X UR49, URZ, UR11, URZ, UP2, !UPT ;  /* 0x0000000b3f317290 */ /* 0x000fe400097fe43f */
[----:B------:R-:W-:Y:S02]  /*19b60*/  UIMAD.WIDE.U32 UR18, UR9, UR18, URZ ;  /* 0x00000012091272a5 */ /* 0x000fe4000f8e003f */
[----:B------:R-:W-:Y:S01]  /*19b70*/  UIMAD.WIDE.U32 UR10, UR12, UR10, URZ ;  /* 0x0000000a0c0a72a5 */ /* 0x000fe2000f8e003f */
[----:B------:R-:W-:Y:S01]  /*19b80*/  @UP0 ULDC UR38, c[0x0][0x4a0] ;  /* 0x0001280000260ab9 */ /* 0x000fe20000000800 */
[----:B------:R-:W-:Y:S01]  /*19b90*/  UIMAD UR26, UR20, UR26, UR25 ;  /* 0x0000001a141a72a4 */ /* 0x000fe2000f8e0219 */
[----:B------:R-:W-:Y:S01]  /*19ba0*/  @UP0 ULDC UR50, c[0x0][0x4a0] ;  /* 0x0001280000320ab9 */ /* 0x000fe20000000800 */
[----:B------:R-:W-:Y:S01]  /*19bb0*/  UMOV UR21, UR9 ;  /* 0x0000000900157c82 */ /* 0x000fe20008000000 */
[----:B------:R-:W-:Y:S01]  /*19bc0*/  UIMAD UR20, UR20, UR34, UR25 ;  /* 0x00000022141472a4 */ /* 0x000fe2000f8e0219 */
[----:B------:R-:W-:Y:S01]  /*19bd0*/  R2UR UR34, R13 ;  /* 0x000000000d2272ca */ /* 0x000fe200000e0000 */
[----:B------:R-:W-:Y:S01]  /*19be0*/  UMOV UR13, UR12 ;  /* 0x0000000c000d7c82 */ /* 0x000fe20008000000 */
[----:B------:R-:W-:Y:S01]  /*19bf0*/  @UP0 USHF.R.U32.HI UR21, URZ, UR38, UR19 ;  /* 0x000000263f150299 */ /* 0x000fe20008011613 */
[----:B------:R-:W-:Y:S01]  /*19c00*/  R2UR UR38, R15 ;  /* 0x000000000f2672ca */ /* 0x000fe200000e0000 */
[----:B------:R-:W-:Y:S01]  /*19c10*/  @UP0 USHF.R.U32.HI UR13, URZ, UR50, UR11 ;  /* 0x000000323f0d0299 */ /* 0x000fe2000801160b */
[----:B------:R-:W-:Y:S01]  /*19c20*/  R2UR UR18, R12 ;  /* 0x000000000c1272ca */ /* 0x000fe200000e0000 */
[----:B------:R-:W-:Y:S01]  /*19c30*/  UIMAD UR11, UR20, UR40, UR42 ;  /* 0x00000028140b72a4 */ /* 0x000fe2000f8e022a */
[----:B------:R-:W-:Y:S01]  /*19c40*/  R2UR UR10, R18 ;  /* 0x00000000120a72ca */ /* 0x000fe200000e0000 */
[----:B------:R-:W-:-:S02]  /*19c50*/  UIADD3 UR20, -UR21, URZ, URZ ;  /* 0x0000003f15147290 */ /* 0x000fc4000fffe13f */
[----:B------:R-:W-:Y:S02]  /*19c60*/  UIADD3 UR25, -UR13, URZ, URZ ;  /* 0x0000003f0d197290 */ /* 0x000fe4000fffe13f */
[----:B------:R-:W-:Y:S01]  /*19c70*/  UIMAD UR19, UR26, UR40, UR42 ;  /* 0x000000281a1372a4 */ /* 0x000fe2000f8e022a */
[----:B------:R-:W-:Y:S01]  /*19c80*/  R2UR UR26, R16 ;  /* 0x00000000101a72ca */ /* 0x000fe200000e0000 */
[----:B------:R-:W-:Y:S02]  /*19c90*/  UIADD3 UR29, UR29, 0x30000, URZ ;  /* 0x000300001d1d7890 */ /* 0x000fe4000fffe03f */
[----:B------:R-:W-:Y:S02]  /*19ca0*/  UIMAD UR20, UR17, UR20, UR9 ;  /* 0x00000014111472a4 */ /* 0x000fe4000f8e0209 */
[----:B------:R-:W-:Y:S02]  /*19cb0*/  UIADD3 UR32, UR28, 0x2000, URZ ;  /* 0x000020001c207890 */ /* 0x000fe4000fffe03f */
[----:B------:R-:W-:-:S02]  /*19cc0*/  UIMAD UR12, UR17, UR25, UR12 ;  /* 0x00000019110c72a4 */ /* 0x000fc4000f8e020c */
[----:B------:R-:W-:Y:S02]  /*19cd0*/  UIADD3 UR36, UR28, 0x4000, URZ ;  /* 0x000040001c247890 */ /* 0x000fe4000fffe03f */
[----:B------:R-:W-:Y:S02]  /*19ce0*/  UIADD3 UR24, UR28, 0x6000, URZ ;  /* 0x000060001c187890 */ /* 0x000fe4000fffe03f */
[----:B------:R-:W-:Y:S02]  /*19cf0*/  UIADD3 UR16, UR8, 0x20000, URZ ;  /* 0x0002000008107890 */ /* 0x000fe4000fffe03f */
[----:B------:R-:W-:Y:S02]  /*19d00*/  UIMAD UR20, UR20, UR41, UR43 ;  /* 0x00000029141472a4 */ /* 0x000fe4000f8e022b */
[----:B------:R-:W-:Y:S02]  /*19d10*/  UPRMT UR4, UR46, 0x5410, UR4 ;  /* 0x000054102e047896 */ /* 0x000fe40008000004 */
[----:B------:R-:W-:-:S02]  /*19d20*/  UIADD3 UR8, UR8, 0x22000, URZ ;  /* 0x0002200008087890 */ /* 0x000fc4000fffe03f */
[----:B------:R-:W-:Y:S01]  /*19d30*/  UIMAD UR12, UR12, UR41, UR43 ;  /* 0x000000290c0c72a4 */ /* 0x000fe2000f8e022b */
[----:B------:R-:W-:Y:S01]  /*19d40*/  UMOV UR22, 0x0 ;  /* 0x0000000000167882 */ /* 0x000fe20000000000 */
[----:B------:R-:W-:Y:S01]  /*19d50*/  UMOV UR23, 0x10000000 ;  /* 0x1000000000177882 */ /* 0x000fe20000000000 */
[----:B------:R-:W-:Y:S01]  /*19d60*/  UMOV UR33, UR29 ;  /* 0x0000001d00217c82 */ /* 0x000fe20008000000 */
[----:B------:R-:W-:Y:S01]  /*19d70*/  UMOV UR35, UR31 ;  /* 0x0000001f00237c82 */ /* 0x000fe20008000000 */
[----:B------:R-:W-:Y:S01]  /*19d80*/  UMOV UR37, UR29 ;  /* 0x0000001d00257c82 */ /* 0x000fe20008000000 */
[----:B------:R-:W-:Y:S01]  /*19d90*/  UMOV UR39, UR31 ;  /* 0x0000001f00277c82 */ /* 0x000fe20008000000 */
[----:B------:R0:W-:Y:S01]  /*19da0*/  UTMALDG.2D [UR28], [UR44], desc[UR22] ;  /* 0x0000161c2c0075b4 */ /* 0x0001e20008009000 */
[----:B------:R-:W-:Y:S01]  /*19db0*/  UMOV UR27, UR31 ;  /* 0x0000001f001b7c82 */ /* 0x000fe20008000000 */
[----:B------:R-:W-:Y:S01]  /*19dc0*/  UMOV UR25, UR29 ;  /* 0x0000001d00197c82 */ /* 0x000fe20008000000 */
[----:B------:R-:W-:Y:S01]  /*19dd0*/  UMOV UR17, UR29 ;  /* 0x0000001d00117c82 */ /* 0x000fe20008000000 */
[----:B------:R-:W-:Y:S01]  /*19de0*/  UMOV UR9, UR29 ;  /* 0x0000001d00097c82 */ /* 0x000fe20008000000 */
[----:B------:R0:W-:Y:S01]  /*19df0*/  UTMALDG.2D [UR32], [UR44], desc[UR22] ;  /* 0x000016202c0075b4 */ /* 0x0001e20008009000 */
[----:B------:R0:W-:Y:S01]  /*19e00*/  UTMALDG.2D [UR36], [UR44], desc[UR22] ;  /* 0x000016242c0075b4 */ /* 0x0001e20008009000 */
[----:B------:R0:W-:Y:S01]  /*19e10*/  UTMALDG.2D [UR24], [UR44], desc[UR22] ;  /* 0x000016182c0075b4 */ /* 0x0001e20008009000 */
[----:B------:R0:W-:Y:S01]  /*19e20*/  UTMALDG.4D.IM2COL.MULTICAST [UR16], [UR48], UR4 ;  /* 0x00000010300073b4 */ /* 0x0001e20008058804 */
[----:B------:R0:W-:Y:S02]  /*19e30*/  UTMALDG.4D.IM2COL.MULTICAST [UR8], [UR48], UR4 ;  /* 0x00000008300073b4 */ /* 0x0001e40008058804 */
[----:B0-----:R-:W-:Y:S05]  /*19e40*/  @P3 BRA `(.L_x_532) ;  /* 0xfffffff800443947 */ /* 0x001fea000383ffff */
.L_x_528:
[----:B------:R-:W-:Y:S05]  /*19e50*/  WARPSYNC.ALL ;  /* 0x0000000000007948 */ /* 0x000fea0003800000 */
[----:B------:R-:W-:-:S13]  /*19e60*/  ELECT P0, URZ, PT ;  /* 0x00000000003f782f */ /* 0x000fda0003800000 */
[----:B------:R-:W-:Y:S05]  /*19e70*/  @!P0 EXIT ;  /* 0x000000000000894d */ /* 0x000fea0003800000 */
[----:B------:R-:W-:-:S04]  /*19e80*/  ULOP3.LUT UR6, UR6, 0x2, URZ, 0xfc, !UPT ;  /* 0x0000000206067892 */ /* 0x000fc8000f8efc3f */
[----:B------:R-:W-:-:S06]  /*19e90*/  UISETP.NE.AND UP0, UPT, UR6, 0x3, UPT ;  /* 0x000000030600788c */ /* 0x000fcc000bf05270 */
[----:B------:R-:W-:-:S13]  /*19ea0*/  PLOP3.LUT P0, PT, PT, PT, UP0, 0x80, 0x0 ;  /* 0x000000000000781c */ /* 0x000fda0003f0f008 */
[----:B------:R-:W-:Y:S05]  /*19eb0*/  @!P0 BRA `(.L_x_533) ;  /* 0x0000000000048947 */ /* 0x000fea0003800000 */
[----:B------:R-:W-:Y:S01]  /*19ec0*/  BPT.TRAP 0x1 ;  /* 0x000000040000795c */ /* 0x000fe20000300000 */
.L_x_533:
[----:B------:R-:W0:Y:S01]  /*19ed0*/  S2UR UR7, SR_CgaCtaId ;  /* 0x00000000000779c3 */ /* 0x000e220000008800 */
[----:B------:R-:W-:Y:S01]  /*19ee0*/  ULOP3.LUT UP0, URZ, UR5, 0x4, URZ, 0xc0, !UPT ;  /* 0x00000004053f7892 */ /* 0x000fe2000f80c03f */
[----:B------:R-:W-:Y:S01]  /*19ef0*/  UMOV UR6, 0x400 ;  /* 0x0000040000067882 */ /* 0x000fe20000000000 */
[----:B------:R-:W-:Y:S02]  /*19f00*/  USHF.L.U32 UR4, UR5, 0x3, URZ ;  /* 0x0000000305047899 */ /* 0x000fe4000800063f */
[----:B------:R-:W-:Y:S02]  /*19f10*/  USEL UR8, URZ, 0x1, UP0 ;  /* 0x000000013f087887 */ /* 0x000fe40008000000 */
[----:B------:R-:W-:-:S04]  /*19f20*/  ULOP3.LUT UR5, UR5, 0x3, URZ, 0xc0, !UPT ;  /* 0x0000000305057892 */ /* 0x000fc8000f8ec03f */
[----:B------:R-:W-:-:S05]  /*19f30*/  IMAD.U32 R0, RZ, RZ, UR8 ;  /* 0x00000008ff007e24 */ /* 0x000fca000f8e00ff */
[----:B------:R-:W-:Y:S01]  /*19f40*/  SHF.L.U32 R0, R0, 0x1f, RZ ;  /* 0x0000001f00007819 */ /* 0x000fe200000006ff */
[----:B0-----:R-:W-:Y:S02]  /*19f50*/  ULEA UR7, UR7, UR6, 0x18 ;  /* 0x0000000607077291 */ /* 0x001fe4000f8ec03f */
[----:B------:R-:W-:Y:S02]  /*19f60*/  ULOP3.LUT UR6, UR4, 0x18, URZ, 0xc0, !UPT ;  /* 0x0000001804067892 */ /* 0x000fe4000f8ec03f */
[----:B------:R-:W-:-:S04]  /*19f70*/  UIADD3 UR4, UR7, 0x30020, URZ ;  /* 0x0003002007047890 */ /* 0x000fc8000fffe03f */
[----:B------:R-:W-:-:S12]  /*19f80*/  UIADD3 UR6, UR4, UR6, URZ ;  /* 0x0000000604067290 */ /* 0x000fd8000fffe03f */
.L_x_534:
[----:B0-----:R-:W-:-:S04]  /*19f90*/  IMAD.U32 R3, RZ, RZ, UR6 ;  /* 0x00000006ff037e24 */ /* 0x001fc8000f8e00ff */
[----:B------:R0:W1:Y:S03]  /*19fa0*/  SYNCS.PHASECHK.TRANS64.TRYWAIT P0, [R3+URZ], R0 ;  /* 0x00000000030075a7 */ /* 0x000066000800017f */
[----:B-1----:R-:W-:Y:S05]  /*19fb0*/  @!P0 NANOSLEEP.SYNCS 0x989680 ;  /* 0x009896800000895d */ /* 0x002fea0003900000 */
[----:B------:R-:W1:Y:S02]  /*19fc0*/  @!P0 SYNCS.PHASECHK.TRANS64 P0, [R3+URZ], R0 ;  /* 0x00000000030085a7 */ /* 0x000e64000800007f */
[----:B-1----:R-:W-:Y:S05]  /*19fd0*/  @!P0 BRA `(.L_x_534) ;  /* 0xfffffffc00ec8947 */ /* 0x002fea000383ffff */
[----:B------:R-:W-:-:S04]  /*19fe0*/  UIADD3 UR5, UR5, 0x1, URZ ;  /* 0x0000000105057890 */ /* 0x000fc8000fffe03f */
[----:B------:R-:W-:Y:S02]  /*19ff0*/  UISETP.EQ.XOR UP0, UPT, UR5, 0x4, !UP0 ;  /* 0x000000040500788c */ /* 0x000fe4000c702a70 */
[----:B------:R-:W-:Y:S02]  /*1a000*/  UISETP.NE.AND UP1, UPT, UR5, 0x4, UPT ;  /* 0x000000040500788c */ /* 0x000fe4000bf25270 */
[----:B------:R-:W-:Y:S02]  /*1a010*/  USEL UR6, URZ, 0x1, !UP0 ;  /* 0x000000013f067887 */ /* 0x000fe4000c000000 */
[----:B------:R-:W-:-:S04]  /*1a020*/  USEL UR5, UR5, URZ, UP1 ;  /* 0x0000003f05057287 */ /* 0x000fc80008800000 */
[----:B0-----:R-:W-:Y:S01]  /*1a030*/  IMAD.U32 R0, RZ, RZ, UR6 ;  /* 0x00000006ff007e24 */ /* 0x001fe2000f8e00ff */
[----:B------:R-:W-:-:S04]  /*1a040*/  ULEA UR7, UR5, UR4, 0x3 ;  /* 0x0000000405077291 */ /* 0x000fc8000f8e183f */
[----:B------:R-:W-:-:S08]  /*1a050*/  SHF.L.U32 R0, R0, 0x1f, RZ ;  /* 0x0000001f00007819 */ /* 0x000fd000000006ff */
.L_x_535:
[----:B0-----:R-:W-:-:S04]  /*1a060*/  IMAD.U32 R3, RZ, RZ, UR7 ;  /* 0x00000007ff037e24 */ /* 0x001fc8000f8e00ff */
[----:B------:R0:W1:Y:S03]  /*1a070*/  SYNCS.PHASECHK.TRANS64.TRYWAIT P0, [R3+URZ], R0 ;  /* 0x00000000030075a7 */ /* 0x000066000800017f */
[----:B-1----:R-:W-:Y:S05]  /*1a080*/  @!P0 NANOSLEEP.SYNCS 0x989680 ;  /* 0x009896800000895d */ /* 0x002fea0003900000 */
[----:B------:R-:W1:Y:S02]  /*1a090*/  @!P0 SYNCS.PHASECHK.TRANS64 P0, [R3+URZ], R0 ;  /* 0x00000000030085a7 */ /* 0x000e64000800007f */
[----:B-1----:R-:W-:Y:S05]  /*1a0a0*/  @!P0 BRA `(.L_x_535) ;  /* 0xfffffffc00ec8947 */ /* 0x002fea000383ffff */
[----:B------:R-:W-:-:S04]  /*1a0b0*/  UIADD3 UR5, UR5, 0x1, URZ ;  /* 0x0000000105057890 */ /* 0x000fc8000fffe03f */
[----:B------:R-:W-:Y:S02]  /*1a0c0*/  UISETP.EQ.XOR UP0, UPT, UR5, 0x4, UP0 ;  /* 0x000000040500788c */ /* 0x000fe40008702a70 */
[----:B------:R-:W-:Y:S02]  /*1a0d0*/  UISETP.NE.AND UP1, UPT, UR5, 0x4, UPT ;  /* 0x000000040500788c */ /* 0x000fe4000bf25270 */
[----:B------:R-:W-:Y:S02]  /*1a0e0*/  USEL UR6, URZ, 0x1, !UP0 ;  /* 0x000000013f067887 */ /* 0x000fe4000c000000 */
[----:B------:R-:W-:-:S04]  /*1a0f0*/  USEL UR5, UR5, URZ, UP1 ;  /* 0x0000003f05057287 */ /* 0x000fc80008800000 */
[----:B0-----:R-:W-:Y:S01]  /*1a100*/  IMAD.U32 R0, RZ, RZ, UR6 ;  /* 0x00000006ff007e24 */ /* 0x001fe2000f8e00ff */
[----:B------:R-:W-:-:S04]  /*1a110*/  ULEA UR7, UR5, UR4, 0x3 ;  /* 0x0000000405077291 */ /* 0x000fc8000f8e183f */
[----:B------:R-:W-:-:S08]  /*1a120*/  SHF.L.U32 R0, R0, 0x1f, RZ ;  /* 0x0000001f00007819 */ /* 0x000fd000000006ff */
.L_x_536:
        /* <DEDUP_REMOVED lines=13> */
.L_x_537:
[----:B0-----:R-:W-:-:S04]  /*1a200*/  IMAD.U32 R3, RZ, RZ, UR5 ;  /* 0x00000005ff037e24 */ /* 0x001fc8000f8e00ff */
[----:B------:R0:W1:Y:S03]  /*1a210*/  SYNCS.PHASECHK.TRANS64.TRYWAIT P0, [R3+URZ], R0 ;  /* 0x00000000030075a7 */ /* 0x000066000800017f */
[----:B-1----:R-:W-:Y:S05]  /*1a220*/  @!P0 NANOSLEEP.SYNCS 0x989680 ;  /* 0x009896800000895d */ /* 0x002fea0003900000 */
[----:B------:R-:W1:Y:S02]  /*1a230*/  @!P0 SYNCS.PHASECHK.TRANS64 P0, [R3+URZ], R0 ;  /* 0x00000000030085a7 */ /* 0x000e64000800007f */
[----:B-1----:R-:W-:Y:S05]  /*1a240*/  @P0 EXIT ;  /* 0x000000000000094d */ /* 0x002fea0003800000 */
[----:B------:R-:W-:Y:S05]  /*1a250*/  BRA `(.L_x_537) ;  /* 0xfffffffc00e87947 */ /* 0x000fea000383ffff */
.L_x_538:
[----:B------:R-:W-:-:S00]  /*1a260*/  BRA `(.L_x_538) ;  /* 0xfffffffc00fc7947 */ /* 0x000fc0000383ffff */
[----:B------:R-:W-:-:S00]  /*1a270*/  NOP ;  /* 0x0000000000007918 */ /* 0x000fc00000000000 */
        /* <DEDUP_REMOVED lines=8> */
.L_x_539:


//--------------------- .nv.shared._ZN7cutlass13device_kernelINS_4conv6kernel13ConvUniversalINS1_16ConvProblemShapeILNS1_8OperatorE2ELi2EEENS1_10collective14CollectiveConvINS1_46MainloopSm90TmaGmmaWarpSpecializedImplicitGemmILS5_2ELi4ELi2EN4cute5tupleIJNSA_1CILi2EEENSC_ILi1EEESE_EEENS1_36KernelImplicitTmaWarpSpecializedSm90ELi1EEENSB_IJNSC_ILi256EEENSB_IJNSC_ILi128EEEEEENSB_IJNSC_ILi64EEEEEEEEENS_10bfloat16_tESO_NSA_8TiledMMAINSA_8MMA_AtomIJNSA_4SM904GMMA28MMA_64x128x16_F32BF16BF16_SSILNSS_5MajorE1ELSU_1ELNSS_7ScaleInE1ELSV_1EEEEEENSA_6LayoutINSB_IJSE_SE_SE_EEENSB_IJNSC_ILi0EEES10_S10_EEEEENSB_IJNSA_10UnderscoreES13_S13_EEEEENS7_6detail26Sm90ImplicitGemmTileTraitsINSA_13SM90_TMA_LOADENSA_14ComposedLayoutINSA_7SwizzleILi3ELi4ELi3EEENSA_18smem_ptr_flag_bitsILi16EEENSY_INSB_IJNSB_IJSL_NSC_ILi4EEEEEENSB_IJNSC_ILi8EEES1G_EEENSB_IJSE_S1E_EEEEEENSB_IJNSB_IJSE_NSC_ILi4096EEEEEENSB_IJSL_NSC_ILi512EEEEEENSB_IJS10_NSC_ILi16384EEEEEEEEEEEEEvEENS17_INSA_30SM90_TMA_LOAD_IM2COL_MULTICASTENS19_IS1B_S1D_NSY_INSB_IJNSB_IJSL_SD_EEES1H_S1I_EEENSB_IJS1L_S1N_NSB_IJS10_NSC_ILi8192EEEEEEEEEEEEEvEEEENS_8epilogue10collective6detail29Sm90TmaWarpSpecializedAdapterINS25_15DefaultEpilogueISO_NSB_IJlNSB_IJSE_llEEES10_EEES2A_NS24_6thread17LinearCombinationISO_Li1EffLNS2B_9ScaleType4KindE0ELNS_15FloatRoundStyleE2ESO_EENS_4gemm15EpilogueDefaultEEEEEvvEEEEvNT_6ParamsE --------------------------
	.section	.nv.shared._ZN7cutlass13device_kernelINS_4conv6kernel13ConvUniversalINS1_16ConvProblemShapeILNS1_8OperatorE2ELi2EEENS1_10collective14CollectiveConvINS1_46MainloopSm90TmaGmmaWarpSpecializedImplicitGemmILS5_2ELi4ELi2EN4cute5tupleIJNSA_1CILi2EEENSC_ILi1EEESE_EEENS1_36KernelImplicitTmaWarpSpecializedSm90ELi1EEENSB_IJNSC_ILi256EEENSB_IJNSC_ILi128EEEEEENSB_IJNSC_ILi64EEEEEEEEENS_10bfloat16_tESO_NSA_8TiledMMAINSA_8MMA_AtomIJNSA_4SM904GMMA28MMA_64x128x16_F32BF16BF16_SSILNSS_5MajorE1ELSU_1ELNSS_7ScaleInE1ELSV_1EEEEEENSA_6LayoutINSB_IJSE_SE_SE_EEENSB_IJNSC_ILi0EEES10_S10_EEEEENSB_IJNSA_10UnderscoreES13_S13_EEEEENS7_6detail26Sm90ImplicitGemmTileTraitsINSA_13SM90_TMA_LOADENSA_14ComposedLayoutINSA_7SwizzleILi3ELi4ELi3EEENSA_18smem_ptr_flag_bitsILi16EEENSY_INSB_IJNSB_IJSL_NSC_ILi4EEEEEENSB_IJNSC_ILi8EEES1G_EEENSB_IJSE_S1E_EEEEEENSB_IJNSB_IJSE_NSC_ILi4096EEEEEENSB_IJSL_NSC_ILi512EEEEEENSB_IJS10_NSC_ILi16384EEEEEEEEEEEEEvEENS17_INSA_30SM90_TMA_LOAD_IM2COL_MULTICASTENS19_IS1B_S1D_NSY_INSB_IJNSB_IJSL_SD_EEES1H_S1I_EEENSB_IJS1L_S1N_NSB_IJS10_NSC_ILi8192EEEEEEEEEEEEEvEEEENS_8epilogue10collective6detail29Sm90TmaWarpSpecializedAdapterINS25_15DefaultEpilogueISO_NSB_IJlNSB_IJSE_llEEES10_EEES2A_NS24_6thread17LinearCombinationISO_Li1EffLNS2B_9ScaleType4KindE0ELNS_15FloatRoundStyleE2ESO_EENS_4gemm15EpilogueDefaultEEEEEvvEEEEvNT_6ParamsE,"aw",@nobits
	.sectionflags	@""
	.align	16
	.zero		1024


//--------------------- .nv.shared.reserved.0     --------------------------
	.section	.nv.shared.reserved.0,"aw",@nobits
	.weak		__nv_reservedSMEM_offset_0_alias
	.size		__nv_reservedSMEM_offset_0_alias, 0, 0
	.other		__nv_reservedSMEM_offset_0_alias,@"STO_CUDA_RESERVED_SHARED STV_DEFAULT"
__nv_reservedSMEM_offset_0_alias:
	.zero		0


//--------------------- .nv.global                --------------------------
	.section	.nv.global,"aw",@nobits
.nv.global:
	.type		_ZN39_INTERNAL_10ce7f04_4_k_cu_2bbcd0b1_29584cute1_E,@object
	.size		_ZN39_INTERNAL_10ce7f04_4_k_cu_2bbcd0b1_29584cute1_E,(_ZN39_INTERNAL_10ce7f04_4_k_cu_2bbcd0b1_29584cuda3std3__45__cpo6cbeginE - _ZN39_INTERNAL_10ce7f04_4_k_cu_2bbcd0b1_29584cute1_E)
_ZN39_INTERNAL_10ce7f04_4_k_cu_2bbcd0b1_29584cute1_E:
	.zero		1
	.type		_ZN39_INTERNAL_10ce7f04_4_k_cu_2bbcd0b1_29584cuda3std3__45__cpo6cbeginE,@object
	.size		_ZN39_INTERNAL_10ce7f04_4_k_cu_2bbcd0b1_29584cuda3std3__45__cpo6cbeginE,(_ZN39_INTERNAL_10ce7f04_4_k_cu_2bbcd0b1_29584cuda3std3__48in_placeE - _ZN39_INTERNAL_10ce7f04_4_k_cu_2bbcd0b1_29584cuda3std3__45__cpo6cbeginE)
_ZN39_INTERNAL_10ce7f04_4_k_cu_2bbcd0b1_29584cuda3std3__45__cpo6cbeginE:
	.zero		1
	.type		_ZN39_INTERNAL_10ce7f04_4_k_cu_2bbcd0b1_29584cuda3std3__48in_placeE,@object
	.size		_ZN39_INTERNAL_10ce7f04_4_k_cu_2bbcd0b1_29584cuda3std3__48in_placeE,(_ZN39_INTERNAL_10ce7f04_4_k_cu_2bbcd0b1_29584cuda3std6ranges3__45__cpo9iter_moveE - _ZN39_INTERNAL_10ce7f04_4_k_cu_2bbcd0b1_29584cuda3std3__48in_placeE)
_ZN39_INTERNAL_10ce7f04_4_k_cu_2bbcd0b1_29584cuda3std3__48in_placeE:
	.zero		1
	.type		_ZN39_INTERNAL_10ce7f04_4_k_cu_2bbcd0b1_29584cuda3std6ranges3__45__cpo9iter_moveE,@object
	.size		_ZN39_INTERNAL_10ce7f04_4_k_cu_2bbcd0b1_29584cuda3std6ranges3__45__cpo9iter_moveE,(_ZN39_INTERNAL_10ce7f04_4_k_cu_2bbcd0b1_29584cuda3std3__45__cpo5beginE - _ZN39_INTERNAL_10ce7f04_4_k_cu_2bbcd0b1_29584cuda3std6ranges3__45__cpo9iter_moveE)
_ZN39_INTERNAL_10ce7f04_4_k_cu_2bbcd0b1_29584cuda3std6ranges3__45__cpo9iter_moveE:
	.zero		1
	.type		_ZN39_INTERNAL_10ce7f04_4_k_cu_2bbcd0b1_29584cuda3std3__45__cpo5beginE,@object
	.size		_ZN39_INTERNAL_10ce7f04_4_k_cu_2bbcd0b1_29584cuda3std3__45__cpo5beginE,(_ZN39_INTERNAL_10ce7f04_4_k_cu_2bbcd0b1_29584cuda3std3__441_GLOBAL__N__10ce7f04_4_k_cu_2bbcd0b1_29586ignoreE - _ZN39_INTERNAL_10ce7f04_4_k_cu_2bbcd0b1_29584cuda3std3__45__cpo5beginE)
_ZN39_INTERNAL_10ce7f04_4_k_cu_2bbcd0b1_29584cuda3std3__45__cpo5beginE:
	.zero		1
	.type		_ZN39_INTERNAL_10ce7f04_4_k_cu_2bbcd0b1_29584cuda3std3__441_GLOBAL__N__10ce7f04_4_k_cu_2bbcd0b1_29586ignoreE,@object
	.size		_ZN39_INTERNAL_10ce7f04_4_k_cu_2bbcd0b1_29584cuda3std3__441_GLOBAL__N__10ce7f04_4_k_cu_2bbcd0b1_29586ignoreE,(_ZN39_INTERNAL_10ce7f04_4_k_cu_2bbcd0b1_29584cute7productE - _ZN39_INTERNAL_10ce7f04_4_k_cu_2bbcd0b1_29584cuda3std3__441_GLOBAL__N__10ce7f04_4_k_cu_2bbcd0b1_29586ignoreE)
_ZN39_INTERNAL_10ce7f04_4_k_cu_2bbcd0b1_29584cuda3std3__441_GLOBAL__N__10ce7f04_4_k_cu_2bbcd0b1_29586ignoreE:
	.zero		1
	.type		_ZN39_INTERNAL_10ce7f04_4_k_cu_2bbcd0b1_29584cute7productE,@object
	.size		_ZN39_INTERNAL_10ce7f04_4_k_cu_2bbcd0b1_29584cute7productE,(_ZN39_INTERNAL_10ce7f04_4_k_cu_2bbcd0b1_29584cuda3std3__45__cpo3endE - _ZN39_INTERNAL_10ce7f04_4_k_cu_2bbcd0b1_29584cute7productE)
_ZN39_INTERNAL_10ce7f04_4_k_cu_2bbcd0b1_29584cute7productE:
	.zero		1
	.type		_ZN39_INTERNAL_10ce7f04_4_k_cu_2bbcd0b1_29584cuda3std3__45__cpo3endE,@object
	.size		_ZN39_INTERNAL_10ce7f04_4_k_cu_2bbcd0b1_29584cuda3std3__45__cpo3endE,(_ZN39_INTERNAL_10ce7f04_4_k_cu_2bbcd0b1_29584cuda3std3__419piecewise_constructE - _ZN39_INTERNAL_10ce7f04_4_k_cu_2bbcd0b1_29584cuda3std3__45__cpo3endE)
_ZN39_INTERNAL_10ce7f04_4_k_cu_2bbcd0b1_29584cuda3std3__45__cpo3endE:
	.zero		1
	.type		_ZN39_INTERNAL_10ce7f04_4_k_cu_2bbcd0b1_29584cuda3std3__419piecewise_constructE,@object
	.size		_ZN39_INTERNAL_10ce7f04_4_k_cu_2bbcd0b1_29584cuda3std3__419piecewise_constructE,(_ZN39_INTERNAL_10ce7f04_4_k_cu_2bbcd0b1_29584cuda3std3__45__cpo4cendE - _ZN39_INTERNAL_10ce7f04_4_k_cu_2bbcd0b1_29584cuda3std3__419piecewise_constructE)
_ZN39_INTERNAL_10ce7f04_4_k_cu_2bbcd0b1_29584cuda3std3__419piecewise_constructE:
	.zero		1
	.type		_ZN39_INTERNAL_10ce7f04_4_k_cu_2bbcd0b1_29584cuda3std3__45__cpo4cendE,@object
	.size		_ZN39_INTERNAL_10ce7f04_4_k_cu_2bbcd0b1_29584cuda3std3__45__cpo4cendE,(_ZN39_INTERNAL_10ce7f04_4_k_cu_2bbcd0b1_29584cuda3std6ranges3__45__cpo4swapE - _ZN39_INTERNAL_10ce7f04_4_k_cu_2bbcd0b1_29584cuda3std3__45__cpo4cendE)
_ZN39_INTERNAL_10ce7f04_4_k_cu_2bbcd0b1_29584cuda3std3__45__cpo4cendE:
	.zero		1
	.type		_ZN39_INTERNAL_10ce7f04_4_k_cu_2bbcd0b1_29584cuda3std6ranges3__45__cpo4swapE,@object
	.size		_ZN39_INTERNAL_10ce7f04_4_k_cu_2bbcd0b1_29584cuda3std6ranges3__45__cpo4swapE,(.L_7 - _ZN39_INTERNAL_10ce7f04_4_k_cu_2bbcd0b1_29584cuda3std6ranges3__45__cpo4swapE)
_ZN39_INTERNAL_10ce7f04_4_k_cu_2bbcd0b1_29584cuda3std6ranges3__45__cpo4swapE:
	.zero		1
.L_7:


//--------------------- .nv.constant0._ZN7cutlass13device_kernelINS_4conv6kernel13ConvUniversalINS1_16ConvProblemShapeILNS1_8OperatorE2ELi2EEENS1_10collective14CollectiveConvINS1_46MainloopSm90TmaGmmaWarpSpecializedImplicitGemmILS5_2ELi4ELi2EN4cute5tupleIJNSA_1CILi2EEENSC_ILi1EEESE_EEENS1_36KernelImplicitTmaWarpSpecializedSm90ELi1EEENSB_IJNSC_ILi256EEENSB_IJNSC_ILi128EEEEEENSB_IJNSC_ILi64EEEEEEEEENS_10bfloat16_tESO_NSA_8TiledMMAINSA_8MMA_AtomIJNSA_4SM904GMMA28MMA_64x128x16_F32BF16BF16_SSILNSS_5MajorE1ELSU_1ELNSS_7ScaleInE1ELSV_1EEEEEENSA_6LayoutINSB_IJSE_SE_SE_EEENSB_IJNSC_ILi0EEES10_S10_EEEEENSB_IJNSA_10UnderscoreES13_S13_EEEEENS7_6detail26Sm90ImplicitGemmTileTraitsINSA_13SM90_TMA_LOADENSA_14ComposedLayoutINSA_7SwizzleILi3ELi4ELi3EEENSA_18smem_ptr_flag_bitsILi16EEENSY_INSB_IJNSB_IJSL_NSC_ILi4EEEEEENSB_IJNSC_ILi8EEES1G_EEENSB_IJSE_S1E_EEEEEENSB_IJNSB_IJSE_NSC_ILi4096EEEEEENSB_IJSL_NSC_ILi512EEEEEENSB_IJS10_NSC_ILi16384EEEEEEEEEEEEEvEENS17_INSA_30SM90_TMA_LOAD_IM2COL_MULTICASTENS19_IS1B_S1D_NSY_INSB_IJNSB_IJSL_SD_EEES1H_S1I_EEENSB_IJS1L_S1N_NSB_IJS10_NSC_ILi8192EEEEEEEEEEEEEvEEEENS_8epilogue10collective6detail29Sm90TmaWarpSpecializedAdapterINS25_15DefaultEpilogueISO_NSB_IJlNSB_IJSE_llEEES10_EEES2A_NS24_6thread17LinearCombinationISO_Li1EffLNS2B_9ScaleType4KindE0ELNS_15FloatRoundStyleE2ESO_EENS_4gemm15EpilogueDefaultEEEEEvvEEEEvNT_6ParamsE --------------------------
	.section	.nv.constant0._ZN7cutlass13device_kernelINS_4conv6kernel13ConvUniversalINS1_16ConvProblemShapeILNS1_8OperatorE2ELi2EEENS1_10collective14CollectiveConvINS1_46MainloopSm90TmaGmmaWarpSpecializedImplicitGemmILS5_2ELi4ELi2EN4cute5tupleIJNSA_1CILi2EEENSC_ILi1EEESE_EEENS1_36KernelImplicitTmaWarpSpecializedSm90ELi1EEENSB_IJNSC_ILi256EEENSB_IJNSC_ILi128EEEEEENSB_IJNSC_ILi64EEEEEEEEENS_10bfloat16_tESO_NSA_8TiledMMAINSA_8MMA_AtomIJNSA_4SM904GMMA28MMA_64x128x16_F32BF16BF16_SSILNSS_5MajorE1ELSU_1ELNSS_7ScaleInE1ELSV_1EEEEEENSA_6LayoutINSB_IJSE_SE_SE_EEENSB_IJNSC_ILi0EEES10_S10_EEEEENSB_IJNSA_10UnderscoreES13_S13_EEEEENS7_6detail26Sm90ImplicitGemmTileTraitsINSA_13SM90_TMA_LOADENSA_14ComposedLayoutINSA_7SwizzleILi3ELi4ELi3EEENSA_18smem_ptr_flag_bitsILi16EEENSY_INSB_IJNSB_IJSL_NSC_ILi4EEEEEENSB_IJNSC_ILi8EEES1G_EEENSB_IJSE_S1E_EEEEEENSB_IJNSB_IJSE_NSC_ILi4096EEEEEENSB_IJSL_NSC_ILi512EEEEEENSB_IJS10_NSC_ILi16384EEEEEEEEEEEEEvEENS17_INSA_30SM90_TMA_LOAD_IM2COL_MULTICASTENS19_IS1B_S1D_NSY_INSB_IJNSB_IJSL_SD_EEES1H_S1I_EEENSB_IJS1L_S1N_NSB_IJS10_NSC_ILi8192EEEEEEEEEEEEEvEEEENS_8epilogue10collective6detail29Sm90TmaWarpSpecializedAdapterINS25_15DefaultEpilogueISO_NSB_IJlNSB_IJSE_llEEES10_EEES2A_NS24_6thread17LinearCombinationISO_Li1EffLNS2B_9ScaleType4KindE0ELNS_15FloatRoundStyleE2ESO_EENS_4gemm15EpilogueDefaultEEEEEvvEEEEvNT_6ParamsE,"a",@progbits
	.sectionflags	@""
	.align	4
.nv.constant0._ZN7cutlass13device_kernelINS_4conv6kernel13ConvUniversalINS1_16ConvProblemShapeILNS1_8OperatorE2ELi2EEENS1_10collective14CollectiveConvINS1_46MainloopSm90TmaGmmaWarpSpecializedImplicitGemmILS5_2ELi4ELi2EN4cute5tupleIJNSA_1CILi2EEENSC_ILi1EEESE_EEENS1_36KernelImplicitTmaWarpSpecializedSm90ELi1EEENSB_IJNSC_ILi256EEENSB_IJNSC_ILi128EEEEEENSB_IJNSC_ILi64EEEEEEEEENS_10bfloat16_tESO_NSA_8TiledMMAINSA_8MMA_AtomIJNSA_4SM904GMMA28MMA_64x128x16_F32BF16BF16_SSILNSS_5MajorE1ELSU_1ELNSS_7ScaleInE1ELSV_1EEEEEENSA_6LayoutINSB_IJSE_SE_SE_EEENSB_IJNSC_ILi0EEES10_S10_EEEEENSB_IJNSA_10UnderscoreES13_S13_EEEEENS7_6detail26Sm90ImplicitGemmTileTraitsINSA_13SM90_TMA_LOADENSA_14ComposedLayoutINSA_7SwizzleILi3ELi4ELi3EEENSA_18smem_ptr_flag_bitsILi16EEENSY_INSB_IJNSB_IJSL_NSC_ILi4EEEEEENSB_IJNSC_ILi8EEES1G_EEENSB_IJSE_S1E_EEEEEENSB_IJNSB_IJSE_NSC_ILi4096EEEEEENSB_IJSL_NSC_ILi512EEEEEENSB_IJS10_NSC_ILi16384EEEEEEEEEEEEEvEENS17_INSA_30SM90_TMA_LOAD_IM2COL_MULTICASTENS19_IS1B_S1D_NSY_INSB_IJNSB_IJSL_SD_EEES1H_S1I_EEENSB_IJS1L_S1N_NSB_IJS10_NSC_ILi8192EEEEEEEEEEEEEvEEEENS_8epilogue10collective6detail29Sm90TmaWarpSpecializedAdapterINS25_15DefaultEpilogueISO_NSB_IJlNSB_IJSE_llEEES10_EEES2A_NS24_6thread17LinearCombinationISO_Li1EffLNS2B_9ScaleType4KindE0ELNS_15FloatRoundStyleE2ESO_EENS_4gemm15EpilogueDefaultEEEEEvvEEEEvNT_6ParamsE:
	.zero		1536


//--------------------- SYMBOLS --------------------------

	.type		.nv.reservedSmem.offset0,@object
	.size		.nv.reservedSmem.offset0,0x4
